	.target	sm_90a

	.elftype	@"ET_EXEC"


//--------------------- .note.nv.tkinfo           --------------------------
	.section	.note.nv.tkinfo,"",@"SHT_NOTE"
	.sectionflags	@"SHF_NOTE_NV_TKINFO"
	.tkinfo
        /*0018*/ 	.word	0x00000002
        /*0030*/ 	.string	""
        /*0030*/ 	.string	"ptxas"
        /*0030*/ 	.string	"Cuda compilation tools, release 13.0, V13.0.88"
        /*0030*/ 	.string	"Build cuda_13.0.r13.0/compiler.36424714_0"
        /*0030*/ 	.string	"-arch sm_90a -m 64 "



//--------------------- .note.nv.cuinfo           --------------------------
	.section	.note.nv.cuinfo,"",@"SHT_NOTE"
	.sectionflags	@"SHF_NOTE_NV_CUINFO"
        /*0018*/ 	.short	0x0002
        /*001a*/ 	.short	0x005a
        /*001c*/ 	.short	0x0082
	.zero		2


//--------------------- .nv.info                  --------------------------
	.section	.nv.info,"",@"SHT_CUDA_INFO"
	.align	4


	//----- nvinfo : EIATTR_REGCOUNT
	.align		4
        /*0000*/ 	.byte	0x04, 0x2f
        /*0002*/ 	.short	(.L_16 - .L_15)
	.align		4
.L_15:
        /*0004*/ 	.word	index@(_ZN7cutlass13device_kernelINS_4fmha6kernel28FmhaKernelTmaWarpSpecializedINS1_10collective30FmhaMainloopTmaWarpSpecializedINS_10bfloat16_tEffN4cute5tupleIJNS7_1CILi128EEENS9_ILi256EEENS9_ILi80EEEEEENS8_IJiNS9_ILi1EEENS8_IJiiEEEEEESG_SG_NS4_13DefaultFusionEJEEENS4_15FmhaFwdEpilogueIS6_fNS8_IJNS9_ILi64EEESC_SB_EEEEENS2_23IndividualTileSchedulerEJEEEEEvNT_6ParamsE)
        /*0008*/ 	.word	0x000000a8


	//----- nvinfo : EIATTR_FRAME_SIZE
	.align		4
.L_16:
        /*000c*/ 	.byte	0x04, 0x11
        /*000e*/ 	.short	(.L_18 - .L_17)
	.align		4
.L_17:
        /*0010*/ 	.word	index@($__internal_0_$__cuda_sm20_rcp_rn_f32_slowpath)
        /*0014*/ 	.word	0x00000000


	//----- nvinfo : EIATTR_FRAME_SIZE
	.align		4
.L_18:
        /*0018*/ 	.byte	0x04, 0x11
        /*001a*/ 	.short	(.L_20 - .L_19)
	.align		4
.L_19:
        /*001c*/ 	.word	index@(_ZN7cutlass13device_kernelINS_4fmha6kernel28FmhaKernelTmaWarpSpecializedINS1_10collective30FmhaMainloopTmaWarpSpecializedINS_10bfloat16_tEffN4cute5tupleIJNS7_1CILi128EEENS9_ILi256EEENS9_ILi80EEEEEENS8_IJiNS9_ILi1EEENS8_IJiiEEEEEESG_SG_NS4_13DefaultFusionEJEEENS4_15FmhaFwdEpilogueIS6_fNS8_IJNS9_ILi64EEESC_SB_EEEEENS2_23IndividualTileSchedulerEJEEEEEvNT_6ParamsE)
        /*0020*/ 	.word	0x00000000


	//----- nvinfo : EIATTR_MIN_STACK_SIZE
	.align		4
.L_20:
        /*0024*/ 	.byte	0x04, 0x12
        /*0026*/ 	.short	(.L_22 - .L_21)
	.align		4
.L_21:
        /*0028*/ 	.word	index@(_ZN7cutlass13device_kernelINS_4fmha6kernel28FmhaKernelTmaWarpSpecializedINS1_10collective30FmhaMainloopTmaWarpSpecializedINS_10bfloat16_tEffN4cute5tupleIJNS7_1CILi128EEENS9_ILi256EEENS9_ILi80EEEEEENS8_IJiNS9_ILi1EEENS8_IJiiEEEEEESG_SG_NS4_13DefaultFusionEJEEENS4_15FmhaFwdEpilogueIS6_fNS8_IJNS9_ILi64EEESC_SB_EEEEENS2_23IndividualTileSchedulerEJEEEEEvNT_6ParamsE)
        /*002c*/ 	.word	0x00000000
.L_22:


//--------------------- .nv.compat                --------------------------
	.section	.nv.compat,"",@"SHT_CUDA_COMPAT_INFO"
	.align	4
        /*0000*/ 	.byte	0x02, 0x09, 0x01, 0x00, 0x02, 0x02, 0x04, 0x00, 0x02, 0x05, 0x05, 0x00, 0x03, 0x07, 0x01, 0x01
        /*0010*/ 	.byte	0x02, 0x03, 0x01, 0x00, 0x02, 0x06, 0x01, 0x00, 0x04, 0x0b, 0x08, 0x00, 0x00, 0x00, 0x00, 0x00
        /*0020*/ 	.byte	0x00, 0x00, 0x00, 0x00


//--------------------- .nv.info._ZN7cutlass13device_kernelINS_4fmha6kernel28FmhaKernelTmaWarpSpecializedINS1_10collective30FmhaMainloopTmaWarpSpecializedINS_10bfloat16_tEffN4cute5tupleIJNS7_1CILi128EEENS9_ILi256EEENS9_ILi80EEEEEENS8_IJiNS9_ILi1EEENS8_IJiiEEEEEESG_SG_NS4_13DefaultFusionEJEEENS4_15FmhaFwdEpilogueIS6_fNS8_IJNS9_ILi64EEESC_SB_EEEEENS2_23IndividualTileSchedulerEJEEEEEvNT_6ParamsE --------------------------
	.section	.nv.info._ZN7cutlass13device_kernelINS_4fmha6kernel28FmhaKernelTmaWarpSpecializedINS1_10collective30FmhaMainloopTmaWarpSpecializedINS_10bfloat16_tEffN4cute5tupleIJNS7_1CILi128EEENS9_ILi256EEENS9_ILi80EEEEEENS8_IJiNS9_ILi1EEENS8_IJiiEEEEEESG_SG_NS4_13DefaultFusionEJEEENS4_15FmhaFwdEpilogueIS6_fNS8_IJNS9_ILi64EEESC_SB_EEEEENS2_23IndividualTileSchedulerEJEEEEEvNT_6ParamsE,"",@"SHT_CUDA_INFO"
	.sectionflags	@""
	.align	4


	//----- nvinfo : EIATTR_CUDA_API_VERSION
	.align		4
        /*0000*/ 	.byte	0x04, 0x37
        /*0002*/ 	.short	(.L_24 - .L_23)
.L_23:
        /*0004*/ 	.word	0x00000082


	//----- nvinfo : EIATTR_KPARAM_INFO
	.align		4
.L_24:
        /*0008*/ 	.byte	0x04, 0x17
        /*000a*/ 	.short	(.L_26 - .L_25)
.L_25:
        /*000c*/ 	.word	0x00000000
        /*0010*/ 	.short	0x0000
        /*0012*/ 	.short	0x0070
        /*0014*/ 	.byte	0x00, 0xf0, 0x01, 0x20


	//----- nvinfo : EIATTR_SPARSE_MMA_MASK
	.align		4
.L_26:
        /*0018*/ 	.byte	0x03, 0x50
        /*001a*/ 	.short	0x0000


	//----- nvinfo : EIATTR_MAXREG_COUNT
	.align		4
        /*001c*/ 	.byte	0x03, 0x1b
        /*001e*/ 	.short	0x00a8


	//----- nvinfo : EIATTR_NUM_BARRIERS
	.align		4
        /*0020*/ 	.byte	0x02, 0x4c
        /*0022*/ 	.byte	0x02
	.zero		1


	//----- nvinfo : EIATTR_EXTERNS
	.align		4
        /*0024*/ 	.byte	0x04, 0x0f
        /*0026*/ 	.short	(.L_28 - .L_27)


	//   ....[0]....
	.align		4
.L_27:
        /*0028*/ 	.word	index@(__assertfail)


	//----- nvinfo : EIATTR_MERCURY_ISA_VERSION
	.align		4
.L_28:
        /*002c*/ 	.byte	0x03, 0x5f
        /*002e*/ 	.short	0x0101


	//----- nvinfo : EIATTR_INT_WARP_WIDE_INSTR_OFFSETS
	.align		4
        /*0030*/ 	.byte	0x04, 0x31
        /*0032*/ 	.short	(.L_30 - .L_29)


	//   ....[0]....
.L_29:
        /*0034*/ 	.word	0x000006f0


	//   ....[1]....
        /*0038*/ 	.word	0x00000700


	//   ....[2]....
        /*003c*/ 	.word	0x00000710


	//   ....[3]....
        /*0040*/ 	.word	0x00000720


	//   ....[4]....
        /*0044*/ 	.word	0x00000790


	//----- nvinfo : EIATTR_COOP_GROUP_MASK_REGIDS
	.align		4
.L_30:
        /*0048*/ 	.byte	0x04, 0x29
        /*004a*/ 	.short	(.L_32 - .L_31)


	//   ....[0]....
.L_31:
        /*004c*/ 	.word	0xffffffff


	//   ....[1]....
        /*0050*/ 	.word	0xffffffff


	//   ....[2]....
        /*0054*/ 	.word	0xffffffff


	//   ....[3]....
        /*0058*/ 	.word	0xffffffff


	//   ....[4]....
        /*005c*/ 	.word	0xffffffff


	//   ....[5]....
        /*0060*/ 	.word	0xffffffff


	//   ....[6]....
        /*0064*/ 	.word	0xffffffff


	//   ....[7]....
        /*0068*/ 	.word	0xffffffff


	//   ....[8]....
        /*006c*/ 	.word	0xffffffff


	//   ....[9]....
        /*0070*/ 	.word	0xffffffff


	//   ....[10]....
        /*0074*/ 	.word	0xffffffff


	//   ....[11]....
        /*0078*/ 	.word	0xffffffff


	//   ....[12]....
        /*007c*/ 	.word	0xffffffff


	//   ....[13]....
        /*0080*/ 	.word	0xffffffff


	//   ....[14]....
        /*0084*/ 	.word	0xffffffff


	//   ....[15]....
        /*0088*/ 	.word	0xffffffff


	//   ....[16]....
        /*008c*/ 	.word	0xffffffff


	//   ....[17]....
        /*0090*/ 	.word	0xffffffff


	//----- nvinfo : EIATTR_COOP_GROUP_INSTR_OFFSETS
	.align		4
.L_32:
        /*0094*/ 	.byte	0x04, 0x28
        /*0096*/ 	.short	(.L_34 - .L_33)


	//   ....[0]....
.L_33:
        /*0098*/ 	.word	0x00000050


	//   ....[1]....
        /*009c*/ 	.word	0x00000080


	//   ....[2]....
        /*00a0*/ 	.word	0x000001b0


	//   ....[3]....
        /*00a4*/ 	.word	0x00000370


	//   ....[4]....
        /*00a8*/ 	.word	0x00000530


	//   ....[5]....
        /*00ac*/ 	.word	0x00000690


	//   ....[6]....
        /*00b0*/ 	.word	0x00001900


	//   ....[7]....
        /*00b4*/ 	.word	0x00001990


	//   ....[8]....
        /*00b8*/ 	.word	0x000019e0


	//   ....[9]....
        /*00bc*/ 	.word	0x00001ab0


	//   ....[10]....
        /*00c0*/ 	.word	0x00007770


	//   ....[11]....
        /*00c4*/ 	.word	0x000077a0


	//   ....[12]....
        /*00c8*/ 	.word	0x00008c90


	//   ....[13]....
        /*00cc*/ 	.word	0x00008de0


	//   ....[14]....
        /*00d0*/ 	.word	0x0000cf00


	//   ....[15]....
        /*00d4*/ 	.word	0x0000cf30


	//   ....[16]....
        /*00d8*/ 	.word	0x0000cf90


	//   ....[17]....
        /*00dc*/ 	.word	0x0000cfa0


	//----- nvinfo : EIATTR_REG_RECONFIG
	.align		4
.L_34:
        /*00e0*/ 	.byte	0x01, 0x54
	.zero		2


	//----- nvinfo : EIATTR_SYSCALL_OFFSETS
	.align		4
        /*00e4*/ 	.byte	0x04, 0x46
        /*00e6*/ 	.short	(.L_36 - .L_35)


	//   ....[0]....
.L_35:
        /*00e8*/ 	.word	0x0000da00


	//   ....[1]....
        /*00ec*/ 	.word	0x0000db60


	//----- nvinfo : EIATTR_MBARRIER_INSTR_OFFSETS
	.align		4
.L_36:
        /*00f0*/ 	.byte	0x04, 0x39
        /*00f2*/ 	.short	(.L_38 - .L_37)


	//   ....[0]....
.L_37:
        /*00f4*/ 	.word	0x00000320
        /*00f8*/ 	.word	0x000000ff
        /*00fc*/ 	.word	0x00037050
        /*0100*/ 	.short	0x0100
        /*0102*/ 	.byte	0x0b
	.zero		1


	//   ....[1]....
        /*0104*/ 	.word	0x00000330
        /*0108*/ 	.word	0x000000ff
        /*010c*/ 	.word	0x00037060
        /*0110*/ 	.short	0x0100
        /*0112*/ 	.byte	0x0b
	.zero		1


	//   ....[2]....
        /*0114*/ 	.word	0x00000340
        /*0118*/ 	.word	0x000000ff
        /*011c*/ 	.word	0x00037058
        /*0120*/ 	.short	0x0100
        /*0122*/ 	.byte	0x0b
	.zero		1


	//   ....[3]....
        /*0124*/ 	.word	0x00000350
        /*0128*/ 	.word	0x000000ff
        /*012c*/ 	.word	0x00037068
        /*0130*/ 	.short	0x0100
        /*0132*/ 	.byte	0x0b
	.zero		1


	//   ....[4]....
        /*0134*/ 	.word	0x00000480
        /*0138*/ 	.word	0x000000ff
        /*013c*/ 	.word	0x00037000
        /*0140*/ 	.short	0x0100
        /*0142*/ 	.byte	0x0b
	.zero		1


	//   ....[5]....
        /*0144*/ 	.word	0x00000490
        /*0148*/ 	.word	0x000000ff
        /*014c*/ 	.word	0x00037028
        /*0150*/ 	.short	0x0100
        /*0152*/ 	.byte	0x0b
	.zero		1


	//   ....[6]....
        /*0154*/ 	.word	0x000004a0
        /*0158*/ 	.word	0x000000ff
        /*015c*/ 	.word	0x00037008
        /*0160*/ 	.short	0x0100
        /*0162*/ 	.byte	0x0b
	.zero		1


	//   ....[7]....
        /*0164*/ 	.word	0x000004b0
        /*0168*/ 	.word	0x000000ff
        /*016c*/ 	.word	0x00037030
        /*0170*/ 	.short	0x0100
        /*0172*/ 	.byte	0x0b
	.zero		1


	//   ....[8]....
        /*0174*/ 	.word	0x000004c0
        /*0178*/ 	.word	0x000000ff
        /*017c*/ 	.word	0x00037010
        /*0180*/ 	.short	0x0100
        /*0182*/ 	.byte	0x0b
	.zero		1


	//   ....[9]....
        /*0184*/ 	.word	0x000004d0
        /*0188*/ 	.word	0x000000ff
        /*018c*/ 	.word	0x00037038
        /*0190*/ 	.short	0x0100
        /*0192*/ 	.byte	0x0b
	.zero		1


	//   ....[10]....
        /*0194*/ 	.word	0x000004e0
        /*0198*/ 	.word	0x000000ff
        /*019c*/ 	.word	0x00037018
        /*01a0*/ 	.short	0x0100
        /*01a2*/ 	.byte	0x0b
	.zero		1


	//   ....[11]....
        /*01a4*/ 	.word	0x000004f0
        /*01a8*/ 	.word	0x000000ff
        /*01ac*/ 	.word	0x00037040
        /*01b0*/ 	.short	0x0100
        /*01b2*/ 	.byte	0x0b
	.zero		1


	//   ....[12]....
        /*01b4*/ 	.word	0x00000500
        /*01b8*/ 	.word	0x000000ff
        /*01bc*/ 	.word	0x00037020
        /*01c0*/ 	.short	0x0100
        /*01c2*/ 	.byte	0x0b
	.zero		1


	//   ....[13]....
        /*01c4*/ 	.word	0x00000510
        /*01c8*/ 	.word	0x000000ff
        /*01cc*/ 	.word	0x00037048
        /*01d0*/ 	.short	0x0100
        /*01d2*/ 	.byte	0x0b
	.zero		1


	//   ....[14]....
        /*01d4*/ 	.word	0x00000640
        /*01d8*/ 	.word	0x000000ff
        /*01dc*/ 	.word	0x00037070
        /*01e0*/ 	.short	0x0100
        /*01e2*/ 	.byte	0x0b
	.zero		1


	//   ....[15]....
        /*01e4*/ 	.word	0x00000650
        /*01e8*/ 	.word	0x000000ff
        /*01ec*/ 	.word	0x00037080
        /*01f0*/ 	.short	0x0100
        /*01f2*/ 	.byte	0x0b
	.zero		1


	//   ....[16]....
        /*01f4*/ 	.word	0x00000660
        /*01f8*/ 	.word	0x000000ff
        /*01fc*/ 	.word	0x00037078
        /*0200*/ 	.short	0x0100
        /*0202*/ 	.byte	0x0b
	.zero		1


	//   ....[17]....
        /*0204*/ 	.word	0x00000670
        /*0208*/ 	.word	0x000000ff
        /*020c*/ 	.word	0x00037088
        /*0210*/ 	.short	0x0100
        /*0212*/ 	.byte	0x0b
	.zero		1


	//   ....[18]....
        /*0214*/ 	.word	0x000007b0
        /*0218*/ 	.word	0x000000ff
        /*021c*/ 	.word	0x00037090
        /*0220*/ 	.short	0x0100
        /*0222*/ 	.byte	0x08
	.zero		1


	//   ....[19]....
        /*0224*/ 	.word	0x000007c0
        /*0228*/ 	.word	0x000000ff
        /*022c*/ 	.word	0x00037098
        /*0230*/ 	.short	0x0100
        /*0232*/ 	.byte	0x08
	.zero		1


	//   ....[20]....
        /*0234*/ 	.word	0x000007d0
        /*0238*/ 	.word	0x000000ff
        /*023c*/ 	.word	0x000370a0
        /*0240*/ 	.short	0x0100
        /*0242*/ 	.byte	0x08
	.zero		1


	//   ....[21]....
        /*0244*/ 	.word	0x000007e0
        /*0248*/ 	.word	0x000000ff
        /*024c*/ 	.word	0x000370a8
        /*0250*/ 	.short	0x0100
        /*0252*/ 	.byte	0x08
	.zero		1


	//   ....[22]....
        /*0254*/ 	.word	0x000008e0
        /*0258*/ 	.word	0x000000ff
        /*025c*/ 	.word	0x000370c0
        /*0260*/ 	.short	0x0100
        /*0262*/ 	.byte	0x0b
	.zero		1


	//   ....[23]....
        /*0264*/ 	.word	0x000008f0
        /*0268*/ 	.word	0x000000ff
        /*026c*/ 	.word	0x000370e0
        /*0270*/ 	.short	0x0100
        /*0272*/ 	.byte	0x0b
	.zero		1


	//   ....[24]....
        /*0274*/ 	.word	0x00000900
        /*0278*/ 	.word	0x000000ff
        /*027c*/ 	.word	0x000370c8
        /*0280*/ 	.short	0x0100
        /*0282*/ 	.byte	0x0b
	.zero		1


	//   ....[25]....
        /*0284*/ 	.word	0x00000910
        /*0288*/ 	.word	0x000000ff
        /*028c*/ 	.word	0x000370e8
        /*0290*/ 	.short	0x0100
        /*0292*/ 	.byte	0x0b
	.zero		1


	//   ....[26]....
        /*0294*/ 	.word	0x00000920
        /*0298*/ 	.word	0x000000ff
        /*029c*/ 	.word	0x000370d0
        /*02a0*/ 	.short	0x0100
        /*02a2*/ 	.byte	0x0b
	.zero		1


	//   ....[27]....
        /*02a4*/ 	.word	0x00000930
        /*02a8*/ 	.word	0x000000ff
        /*02ac*/ 	.word	0x000370f0
        /*02b0*/ 	.short	0x0100
        /*02b2*/ 	.byte	0x0b
	.zero		1


	//   ....[28]....
        /*02b4*/ 	.word	0x00000940
        /*02b8*/ 	.word	0x000000ff
        /*02bc*/ 	.word	0x000370d8
        /*02c0*/ 	.short	0x0100
        /*02c2*/ 	.byte	0x0b
	.zero		1


	//   ....[29]....
        /*02c4*/ 	.word	0x00000950
        /*02c8*/ 	.word	0x000000ff
        /*02cc*/ 	.word	0x000370f8
        /*02d0*/ 	.short	0x0100
        /*02d2*/ 	.byte	0x0b
	.zero		1


	//   ....[30]....
        /*02d4*/ 	.word	0x00000d50
        /*02d8*/ 	.word	0x000000ff
        /*02dc*/ 	.word	0x00037050
        /*02e0*/ 	.short	0x010a
        /*02e2*/ 	.byte	0x07
	.zero		1


	//   ....[31]....
        /*02e4*/ 	.word	0x00000dc0
        /*02e8*/ 	.word	0x000000ff
        /*02ec*/ 	.word	0x00037000
        /*02f0*/ 	.short	0x010a
        /*02f2*/ 	.byte	0x24
	.zero		1


	//   ....[32]....
        /*02f4*/ 	.word	0x00000e30
        /*02f8*/ 	.word	0x000000ff
        /*02fc*/ 	.word	0x00000000
        /*0300*/ 	.short	0x010a
        /*0302*/ 	.byte	0x0a
	.zero		1


	//   ....[33]....
        /*0304*/ 	.word	0x00005250
        /*0308*/ 	.word	0x00000002
        /*030c*/ 	.word	0x00000000
        /*0310*/ 	.short	0x0101
        /*0312*/ 	.byte	0x1c
	.zero		1


	//   ....[34]....
        /*0314*/ 	.word	0x00005630
        /*0318*/ 	.word	0x000000ff
        /*031c*/ 	.word	0x00037008
        /*0320*/ 	.short	0x010a
        /*0322*/ 	.byte	0x24
	.zero		1


	//   ....[35]....
        /*0324*/ 	.word	0x00006fc0
        /*0328*/ 	.word	0x000000ff
        /*032c*/ 	.word	0x00000000
        /*0330*/ 	.short	0x0101
        /*0332*/ 	.byte	0x07
	.zero		1


	//   ....[36]....
        /*0334*/ 	.word	0x00007110
        /*0338*/ 	.word	0x000000ff
        /*033c*/ 	.word	0x00037000
        /*0340*/ 	.short	0x010a
        /*0342*/ 	.byte	0x0a
	.zero		1


	//   ....[37]....
        /*0344*/ 	.word	0x0000afe0
        /*0348*/ 	.word	0x000000ff
        /*034c*/ 	.word	0x00037000
        /*0350*/ 	.short	0x010a
        /*0352*/ 	.byte	0x0a
	.zero		1


	//   ....[38]....
        /*0354*/ 	.word	0x0000b3d0
        /*0358*/ 	.word	0x000000ff
        /*035c*/ 	.word	0x00037000
        /*0360*/ 	.short	0x010a
        /*0362*/ 	.byte	0x0a
	.zero		1


	//   ....[39]....
        /*0364*/ 	.word	0x0000cd50
        /*0368*/ 	.word	0x000000ff
        /*036c*/ 	.word	0x00000000
        /*0370*/ 	.short	0x0101
        /*0372*/ 	.byte	0x0a
	.zero		1


	//   ....[40]....
        /*0374*/ 	.word	0x0000ce00
        /*0378*/ 	.word	0x000000ff
        /*037c*/ 	.word	0x00000000
        /*0380*/ 	.short	0x0101
        /*0382*/ 	.byte	0x04
	.zero		1


	//   ....[41]....
        /*0384*/ 	.word	0x0000d570
        /*0388*/ 	.word	0x000000ff
        /*038c*/ 	.word	0x00037098
        /*0390*/ 	.short	0x010a
        /*0392*/ 	.byte	0x04
	.zero		1


	//   ....[42]....
        /*0394*/ 	.word	0x0000e7f0
        /*0398*/ 	.word	0x00000000
        /*039c*/ 	.word	0x00037090
        /*03a0*/ 	.short	0x0101
        /*03a2*/ 	.byte	0x24
	.zero		1


	//   ....[43]....
        /*03a4*/ 	.word	0x0000e940
        /*03a8*/ 	.word	0x00000003
        /*03ac*/ 	.word	0x00037060
        /*03b0*/ 	.short	0x010a
        /*03b2*/ 	.byte	0x3f
	.zero		1


	//   ....[44]....
        /*03b4*/ 	.word	0x0000ed40
        /*03b8*/ 	.word	0x00000005
        /*03bc*/ 	.word	0x00037028
        /*03c0*/ 	.short	0x010a
        /*03c2*/ 	.byte	0x3f
	.zero		1


	//   ....[45]....
        /*03c4*/ 	.word	0x0000f140
        /*03c8*/ 	.word	0x00000004
        /*03cc*/ 	.word	0x00037060
        /*03d0*/ 	.short	0x010a
        /*03d2*/ 	.byte	0x3f
	.zero		1


	//   ....[46]....
        /*03d4*/ 	.word	0x0000f570
        /*03d8*/ 	.word	0x00000003
        /*03dc*/ 	.word	0x00037028
        /*03e0*/ 	.short	0x010a
        /*03e2*/ 	.byte	0x3f
	.zero		1


	//   ....[47]....
        /*03e4*/ 	.word	0x0000fa60
        /*03e8*/ 	.word	0x00000006
        /*03ec*/ 	.word	0x00037028
        /*03f0*/ 	.short	0x010a
        /*03f2*/ 	.byte	0x3f
	.zero		1


	//   ....[48]....
        /*03f4*/ 	.word	0x0000fe90
        /*03f8*/ 	.word	0x00000006
        /*03fc*/ 	.word	0x00037028
        /*0400*/ 	.short	0x010a
        /*0402*/ 	.byte	0x3f
	.zero		1


	//   ....[49]....
        /*0404*/ 	.word	0x000102b0
        /*0408*/ 	.word	0x00000003
        /*040c*/ 	.word	0x00037050
        /*0410*/ 	.short	0x010a
        /*0412*/ 	.byte	0x3f
	.zero		1


	//   ....[50]....
        /*0414*/ 	.word	0x00010310
        /*0418*/ 	.word	0x00000000
        /*041c*/ 	.word	0x00037000
        /*0420*/ 	.short	0x010a
        /*0422*/ 	.byte	0x3f
	.zero		1


	//   ....[51]....
        /*0424*/ 	.word	0x00010370
        /*0428*/ 	.word	0x00000003
        /*042c*/ 	.word	0x00000000
        /*0430*/ 	.short	0x010a
        /*0432*/ 	.byte	0x3f
	.zero		1


	//   ....[52]....
        /*0434*/ 	.word	0x000103d0
        /*0438*/ 	.word	0x00000006
        /*043c*/ 	.word	0x00037008
        /*0440*/ 	.short	0x010a
        /*0442*/ 	.byte	0x3f
	.zero		1


	//   ....[53]....
        /*0444*/ 	.word	0x00010430
        /*0448*/ 	.word	0x0000000b
        /*044c*/ 	.word	0x00037000
        /*0450*/ 	.short	0x010a
        /*0452*/ 	.byte	0x3f
	.zero		1


	//   ....[54]....
        /*0454*/ 	.word	0x00010490
        /*0458*/ 	.word	0x00000008
        /*045c*/ 	.word	0x00037000
        /*0460*/ 	.short	0x010a
        /*0462*/ 	.byte	0x3f
	.zero		1


	//   ....[55]....
        /*0464*/ 	.word	0x000104f0
        /*0468*/ 	.word	0x00000003
        /*046c*/ 	.word	0x00037098
        /*0470*/ 	.short	0x010a
        /*0472*/ 	.byte	0x3f
	.zero		1


	//   ....[56]....
        /*0474*/ 	.word	0x00010540
        /*0478*/ 	.word	0x00000003
        /*047c*/ 	.word	0x00037060
        /*0480*/ 	.short	0x010a
        /*0482*/ 	.byte	0x3f
	.zero		1


	//   ....[57]....
        /*0484*/ 	.word	0x00010590
        /*0488*/ 	.word	0x00000005
        /*048c*/ 	.word	0x00037028
        /*0490*/ 	.short	0x010a
        /*0492*/ 	.byte	0x3f
	.zero		1


	//   ....[58]....
        /*0494*/ 	.word	0x000105e0
        /*0498*/ 	.word	0x00000004
        /*049c*/ 	.word	0x00037060
        /*04a0*/ 	.short	0x010a
        /*04a2*/ 	.byte	0x3f
	.zero		1


	//   ....[59]....
        /*04a4*/ 	.word	0x00010630
        /*04a8*/ 	.word	0x00000003
        /*04ac*/ 	.word	0x00037028
        /*04b0*/ 	.short	0x010a
        /*04b2*/ 	.byte	0x3f
	.zero		1


	//   ....[60]....
        /*04b4*/ 	.word	0x00010680
        /*04b8*/ 	.word	0x00000006
        /*04bc*/ 	.word	0x00037028
        /*04c0*/ 	.short	0x010a
        /*04c2*/ 	.byte	0x3f
	.zero		1


	//   ....[61]....
        /*04c4*/ 	.word	0x000106d0
        /*04c8*/ 	.word	0x00000006
        /*04cc*/ 	.word	0x00037028
        /*04d0*/ 	.short	0x010a
        /*04d2*/ 	.byte	0x3f
	.zero		1


	//----- nvinfo : EIATTR_NUM_MBARRIERS
	.align		4
.L_38:
        /*04d4*/ 	.byte	0x03, 0x38
        /*04d6*/ 	.short	0x001e


	//----- nvinfo : EIATTR_EXIT_INSTR_OFFSETS
	.align		4
        /*04d8*/ 	.byte	0x04, 0x1c
        /*04da*/ 	.short	(.L_40 - .L_39)


	//   ....[0]....
.L_39:
        /*04dc*/ 	.word	0x000009f0


	//   ....[1]....
        /*04e0*/ 	.word	0x0000e800


	//   ....[2]....
        /*04e4*/ 	.word	0x0000e840


	//   ....[3]....
        /*04e8*/ 	.word	0x0000f930


	//   ....[4]....
        /*04ec*/ 	.word	0x00010290


	//----- nvinfo : EIATTR_MAX_THREADS
	.align		4
.L_40:
        /*04f0*/ 	.byte	0x04, 0x05
        /*04f2*/ 	.short	(.L_42 - .L_41)
.L_41:
        /*04f4*/ 	.word	0x00000180
        /*04f8*/ 	.word	0x00000001
        /*04fc*/ 	.word	0x00000001


	//----- nvinfo : EIATTR_CRS_STACK_SIZE
	.align		4
.L_42:
        /*0500*/ 	.byte	0x04, 0x1e
        /*0502*/ 	.short	(.L_44 - .L_43)
.L_43:
        /*0504*/ 	.word	0x00000000


	//----- nvinfo : EIATTR_CBANK_PARAM_SIZE
	.align		4
.L_44:
        /*0508*/ 	.byte	0x03, 0x19
        /*050a*/ 	.short	0x0870


	//----- nvinfo : EIATTR_PARAM_CBANK
	.align		4
        /*050c*/ 	.byte	0x04, 0x0a
        /*050e*/ 	.short	(.L_46 - .L_45)
	.align		4
.L_45:
        /*0510*/ 	.word	index@(.nv.constant0._ZN7cutlass13device_kernelINS_4fmha6kernel28FmhaKernelTmaWarpSpecializedINS1_10collective30FmhaMainloopTmaWarpSpecializedINS_10bfloat16_tEffN4cute5tupleIJNS7_1CILi128EEENS9_ILi256EEENS9_ILi80EEEEEENS8_IJiNS9_ILi1EEENS8_IJiiEEEEEESG_SG_NS4_13DefaultFusionEJEEENS4_15FmhaFwdEpilogueIS6_fNS8_IJNS9_ILi64EEESC_SB_EEEEENS2_23IndividualTileSchedulerEJEEEEEvNT_6ParamsE)
        /*0514*/ 	.short	0x0210
        /*0516*/ 	.short	0x0870


	//----- nvinfo : EIATTR_SW_WAR
	.align		4
.L_46:
        /*0518*/ 	.byte	0x04, 0x36
        /*051a*/ 	.short	(.L_48 - .L_47)
.L_47:
        /*051c*/ 	.word	0x00000008
.L_48:


//--------------------- .nv.callgraph             --------------------------
	.section	.nv.callgraph,"",@"SHT_CUDA_CALLGRAPH"
	.align	4
	.sectionentsize	8
	.align		4
        /*0000*/ 	.word	0x00000000
	.align		4
        /*0004*/ 	.word	0xffffffff
	.align		4
        /*0008*/ 	.word	index@(_ZN7cutlass13device_kernelINS_4fmha6kernel28FmhaKernelTmaWarpSpecializedINS1_10collective30FmhaMainloopTmaWarpSpecializedINS_10bfloat16_tEffN4cute5tupleIJNS7_1CILi128EEENS9_ILi256EEENS9_ILi80EEEEEENS8_IJiNS9_ILi1EEENS8_IJiiEEEEEESG_SG_NS4_13DefaultFusionEJEEENS4_15FmhaFwdEpilogueIS6_fNS8_IJNS9_ILi64EEESC_SB_EEEEENS2_23IndividualTileSchedulerEJEEEEEvNT_6ParamsE)
	.align		4
        /*000c*/ 	.word	index@(__assertfail)
	.align		4
        /*0010*/ 	.word	0x00000000
	.align		4
        /*0014*/ 	.word	0xfffffffe
	.align		4
        /*0018*/ 	.word	0x00000000
	.align		4
        /*001c*/ 	.word	0xfffffffd
	.align		4
        /*0020*/ 	.word	0x00000000
	.align		4
        /*0024*/ 	.word	0xfffffffc


//--------------------- .nv.constant4             --------------------------
	.section	.nv.constant4,"a",@progbits
	.align	8
	.align		8
.nv.constant4:
        /*0000*/ 	.dword	__assertfail
	.align		8
        /*0008*/ 	.dword	__unnamed_1
	.align		8
        /*0010*/ 	.dword	__unnamed_2
	.align		8
        /*0018*/ 	.dword	_ZN39_INTERNAL_a745a7bf_4_k_cu_a79d12b3_27924cuda3std3__45__cpo5beginE
	.align		8
        /*0020*/ 	.dword	_ZN39_INTERNAL_a745a7bf_4_k_cu_a79d12b3_27924cuda3std3__45__cpo3endE
	.align		8
        /*0028*/ 	.dword	_ZN39_INTERNAL_a745a7bf_4_k_cu_a79d12b3_27924cuda3std3__45__cpo6cbeginE
	.align		8
        /*0030*/ 	.dword	_ZN39_INTERNAL_a745a7bf_4_k_cu_a79d12b3_27924cuda3std3__45__cpo4cendE
	.align		8
        /*0038*/ 	.dword	_ZN39_INTERNAL_a745a7bf_4_k_cu_a79d12b3_27924cuda3std3__441_GLOBAL__N__a745a7bf_4_k_cu_a79d12b3_27926ignoreE
	.align		8
        /*0040*/ 	.dword	_ZN39_INTERNAL_a745a7bf_4_k_cu_a79d12b3_27924cuda3std3__419piecewise_constructE
	.align		8
        /*0048*/ 	.dword	_ZN39_INTERNAL_a745a7bf_4_k_cu_a79d12b3_27924cuda3std3__48in_placeE
	.align		8
        /*0050*/ 	.dword	_ZN39_INTERNAL_a745a7bf_4_k_cu_a79d12b3_27924cuda3std6ranges3__45__cpo4swapE
	.align		8
        /*0058*/ 	.dword	_ZN39_INTERNAL_a745a7bf_4_k_cu_a79d12b3_27924cuda3std6ranges3__45__cpo9iter_moveE
	.align		8
        /*0060*/ 	.dword	_ZN39_INTERNAL_a745a7bf_4_k_cu_a79d12b3_27924cute7productE
	.align		8
        /*0068*/ 	.dword	_ZN39_INTERNAL_a745a7bf_4_k_cu_a79d12b3_27924cute1_E
	.align		8
        /*0070*/ 	.dword	$str$24
	.align		8
        /*0078*/ 	.dword	$str$25


//--------------------- .text._ZN7cutlass13device_kernelINS_4fmha6kernel28FmhaKernelTmaWarpSpecializedINS1_10collective30FmhaMainloopTmaWarpSpecializedINS_10bfloat16_tEffN4cute5tupleIJNS7_1CILi128EEENS9_ILi256EEENS9_ILi80EEEEEENS8_IJiNS9_ILi1EEENS8_IJiiEEEEEESG_SG_NS4_13DefaultFusionEJEEENS4_15FmhaFwdEpilogueIS6_fNS8_IJNS9_ILi64EEESC_SB_EEEEENS2_23IndividualTileSchedulerEJEEEEEvNT_6ParamsE --------------------------
	.section	.text._ZN7cutlass13device_kernelINS_4fmha6kernel28FmhaKernelTmaWarpSpecializedINS1_10collective30FmhaMainloopTmaWarpSpecializedINS_10bfloat16_tEffN4cute5tupleIJNS7_1CILi128EEENS9_ILi256EEENS9_ILi80EEEEEENS8_IJiNS9_ILi1EEENS8_IJiiEEEEEESG_SG_NS4_13DefaultFusionEJEEENS4_15FmhaFwdEpilogueIS6_fNS8_IJNS9_ILi64EEESC_SB_EEEEENS2_23IndividualTileSchedulerEJEEEEEvNT_6ParamsE,"ax",@progbits
	.align	128
.text._ZN7cutlass13device_kernelINS_4fmha6kernel28FmhaKernelTmaWarpSpecializedINS1_10collective30FmhaMainloopTmaWarpSpecializedINS_10bfloat16_tEffN4cute5tupleIJNS7_1CILi128EEENS9_ILi256EEENS9_ILi80EEEEEENS8_IJiNS9_ILi1EEENS8_IJiiEEEEEESG_SG_NS4_13DefaultFusionEJEEENS4_15FmhaFwdEpilogueIS6_fNS8_IJNS9_ILi64EEESC_SB_EEEEENS2_23IndividualTileSchedulerEJEEEEEvNT_6ParamsE:
        .type           _ZN7cutlass13device_kernelINS_4fmha6kernel28FmhaKernelTmaWarpSpecializedINS1_10collective30FmhaMainloopTmaWarpSpecializedINS_10bfloat16_tEffN4cute5tupleIJNS7_1CILi128EEENS9_ILi256EEENS9_ILi80EEEEEENS8_IJiNS9_ILi1EEENS8_IJiiEEEEEESG_SG_NS4_13DefaultFusionEJEEENS4_15FmhaFwdEpilogueIS6_fNS8_IJNS9_ILi64EEESC_SB_EEEEENS2_23IndividualTileSchedulerEJEEEEEvNT_6ParamsE,@function
        .size           _ZN7cutlass13device_kernelINS_4fmha6kernel28FmhaKernelTmaWarpSpecializedINS1_10collective30FmhaMainloopTmaWarpSpecializedINS_10bfloat16_tEffN4cute5tupleIJNS7_1CILi128EEENS9_ILi256EEENS9_ILi80EEEEEENS8_IJiNS9_ILi1EEENS8_IJiiEEEEEESG_SG_NS4_13DefaultFusionEJEEENS4_15FmhaFwdEpilogueIS6_fNS8_IJNS9_ILi64EEESC_SB_EEEEENS2_23IndividualTileSchedulerEJEEEEEvNT_6ParamsE,(.L_x_112 - _ZN7cutlass13device_kernelINS_4fmha6kernel28FmhaKernelTmaWarpSpecializedINS1_10collective30FmhaMainloopTmaWarpSpecializedINS_10bfloat16_tEffN4cute5tupleIJNS7_1CILi128EEENS9_ILi256EEENS9_ILi80EEEEEENS8_IJiNS9_ILi1EEENS8_IJiiEEEEEESG_SG_NS4_13DefaultFusionEJEEENS4_15FmhaFwdEpilogueIS6_fNS8_IJNS9_ILi64EEESC_SB_EEEEENS2_23IndividualTileSchedulerEJEEEEEvNT_6ParamsE)
        .other          _ZN7cutlass13device_kernelINS_4fmha6kernel28FmhaKernelTmaWarpSpecializedINS1_10collective30FmhaMainloopTmaWarpSpecializedINS_10bfloat16_tEffN4cute5tupleIJNS7_1CILi128EEENS9_ILi256EEENS9_ILi80EEEEEENS8_IJiNS9_ILi1EEENS8_IJiiEEEEEESG_SG_NS4_13DefaultFusionEJEEENS4_15FmhaFwdEpilogueIS6_fNS8_IJNS9_ILi64EEESC_SB_EEEEENS2_23IndividualTileSchedulerEJEEEEEvNT_6ParamsE,@"STO_CUDA_ENTRY STV_DEFAULT"
_ZN7cutlass13device_kernelINS_4fmha6kernel28FmhaKernelTmaWarpSpecializedINS1_10collective30FmhaMainloopTmaWarpSpecializedINS_10bfloat16_tEffN4cute5tupleIJNS7_1CILi128EEENS9_ILi256EEENS9_ILi80EEEEEENS8_IJiNS9_ILi1EEENS8_IJiiEEEEEESG_SG_NS4_13DefaultFusionEJEEENS4_15FmhaFwdEpilogueIS6_fNS8_IJNS9_ILi64EEESC_SB_EEEEENS2_23IndividualTileSchedulerEJEEEEEvNT_6ParamsE:
[----:B------:R-:W1:Y:S01]  /*0000*/  LDC R1, c[0x0][0x28] ;  /* 0x00000a00ff017b82 */ /* 0x000e620000000800 */
[----:B------:R-:W2:Y:S01]  /*0010*/  S2R R6, SR_TID.X ;  /* 0x0000000000067919 */ /* 0x000ea20000002100 */
[----:B------:R-:W-:Y:S01]  /*0020*/  ELECT P1, URZ, PT ;  /* 0x00000000003f782f */ /* 0x000fe20003820000 */
[----:B------:R-:W-:Y:S01]  /*0030*/  BSSY B0, `(.L_x_0) ;  /* 0x0000017000007945 */ /* 0x000fe20003800000 */
[----:B--2---:R-:W-:-:S05]  /*0040*/  SHF.R.U32.HI R0, RZ, 0x5, R6 ;  /* 0x00000005ff007819 */ /* 0x004fca0000011606 */
[----:B------:R-:W2:Y:S02]  /*0050*/  SHFL.IDX PT, R2, R0, RZ, 0x1f ;  /* 0x00001fff00027589 */ /* 0x000ea400000e0000 */
[----:B--2---:R-:W-:Y:S02]  /*0060*/  R2UR UR4, R2 ;  /* 0x00000000020472ca */ /* 0x004fe400000e0000 */
[----:B------:R-:W-:-:S06]  /*0070*/  SHF.R.U32.HI R2, RZ, 0x7, R6 ;  /* 0x00000007ff027819 */ /* 0x000fcc0000011606 */
[----:B------:R-:W2:Y:S05]  /*0080*/  SHFL.IDX PT, R2, R2, RZ, 0x1f ;  /* 0x00001fff02027589 */ /* 0x000eaa00000e0000 */
[----:B------:R-:W-:Y:S02]  /*0090*/  USHF.R.S32.HI UR5, URZ, 0x1f, UR4 ;  /* 0x0000001f3f057899 */ /* 0x000fe40008011404 */
[----:B------:R-:W-:Y:S02]  /*00a0*/  ISETP.NE.OR P0, PT, RZ, UR4, !P1 ;  /* 0x00000004ff007c0c */ /* 0x000fe4000cf05670 */
[----:B------:R-:W-:-:S04]  /*00b0*/  ULEA.HI UR5, UR5, UR4, URZ, 0x2 ;  /* 0x0000000405057291 */ /* 0x000fc8000f8f103f */
[----:B------:R-:W-:-:S04]  /*00c0*/  ULOP3.LUT UR5, UR5, 0xfffffffc, URZ, 0xc0, !UPT ;  /* 0xfffffffc05057892 */ /* 0x000fc8000f8ec03f */
[----:B------:R-:W-:-:S03]  /*00d0*/  UIADD3 UR5, UR4, -UR5, URZ ;  /* 0x8000000504057290 */ /* 0x000fc6000fffe03f */
[----:B-1----:R-:W-:Y:S09]  /*00e0*/  @P0 BRA `(.L_x_1) ;  /* 0x00000000002c0947 */ /* 0x002ff20003800000 */
[----:B------:R-:W-:Y:S02]  /*00f0*/  ULDC.64 UR6, c[0x0][0x198] ;  /* 0x0000660000067ab9 */ /* 0x000fe40000000a00 */
[----:B------:R-:W-:Y:S02]  /*0100*/  UIADD3 UR8, UP0, UR6, 0xf0, URZ ;  /* 0x000000f006087890 */ /* 0x000fe4000ff1e03f */
[----:B------:R-:W-:Y:S02]  /*0110*/  UIADD3 UR10, UP1, UR6, 0x1f0, URZ ;  /* 0x000001f0060a7890 */ /* 0x000fe4000ff3e03f */
[----:B------:R-:W-:Y:S02]  /*0120*/  UIADD3 UR6, UP2, UR6, 0x2f0, URZ ;  /* 0x000002f006067890 */ /* 0x000fe4000ff5e03f */
[----:B------:R-:W-:Y:S02]  /*0130*/  UIADD3.X UR9, URZ, UR7, URZ, UP0, !UPT ;  /* 0x000000073f097290 */ /* 0x000fe400087fe43f */
[----:B------:R-:W-:-:S02]  /*0140*/  UIADD3.X UR11, URZ, UR7, URZ, UP1, !UPT ;  /* 0x000000073f0b7290 */ /* 0x000fc40008ffe43f */
[----:B------:R-:W-:-:S05]  /*0150*/  UIADD3.X UR7, URZ, UR7, URZ, UP2, !UPT ;  /* 0x000000073f077290 */ /* 0x000fca00097fe43f */
[----:B------:R1:W-:Y:S02]  /*0160*/  UTMACCTL.PF [UR8] ;  /* 0x00000000080079b9 */ /* 0x0003e40008040000 */
[----:B------:R1:W-:Y:S02]  /*0170*/  UTMACCTL.PF [UR10] ;  /* 0x000000000a0079b9 */ /* 0x0003e40008040000 */
[----:B------:R1:W-:Y:S02]  /*0180*/  UTMACCTL.PF [UR6] ;  /* 0x00000000060079b9 */ /* 0x0003e40008040000 */
[----:B-1----:R-:W-:Y:S01]  /*0190*/  NOP ;  /* 0x0000000000007918 */ /* 0x002fe20000000000 */
.L_x_1:
[----:B------:R-:W-:Y:S05]  /*01a0*/  BSYNC B0 ;  /* 0x0000000000007941 */ /* 0x000fea0003800000 */
.L_x_0:
[----:B------:R-:W1:Y:S01]  /*01b0*/  SHFL.IDX PT, R3, R0, RZ, 0x1f ;  /* 0x00001fff00037589 */ /* 0x000e6200000e0000 */
[----:B--2---:R-:W-:Y:S01]  /*01c0*/  R2UR UR37, R2 ;  /* 0x00000000022572ca */ /* 0x004fe200000e0000 */
[----:B------:R-:W-:-:S12]  /*01d0*/  UISETP.NE.AND UP0, UPT, UR5, 0x1, UPT ;  /* 0x000000010500788c */ /* 0x000fd8000bf05270 */
[----:B------:R-:W-:Y:S02]  /*01e0*/  UIADD3 UR10, UR37, -0x1, URZ ;  /* 0xffffffff250a7890 */ /* 0x000fe4000fffe03f */
[----:B------:R-:W-:Y:S02]  /*01f0*/  UISETP.EQ.AND UP0, UPT, UR37, URZ, !UP0 ;  /* 0x0000003f2500728c */ /* 0x000fe4000c702270 */
[----:B------:R-:W-:Y:S02]  /*0200*/  UISETP.GE.U32.AND UP1, UPT, UR10, 0x4, UPT ;  /* 0x000000040a00788c */ /* 0x000fe4000bf26070 */
[----:B------:R-:W-:Y:S01]  /*0210*/  USEL UR4, URZ, 0x1, !UP0 ;  /* 0x000000013f047887 */ /* 0x000fe2000c000000 */
[----:B-1----:R-:W-:-:S03]  /*0220*/  ISETP.NE.AND P0, PT, R3, RZ, PT ;  /* 0x000000ff0300720c */ /* 0x002fc60003f05270 */
[----:B------:R-:W-:-:S10]  /*0230*/  USEL UR4, UR4, 0x2, UP1 ;  /* 0x0000000204047887 */ /* 0x000fd40008800000 */
[----:B------:R-:W-:Y:S05]  /*0240*/  @P0 BRA `(.L_x_2) ;  /* 0x0000000000480947 */ /* 0x000fea0003800000 */
[----:B------:R-:W1:Y:S01]  /*0250*/  S2UR UR11, SR_CgaCtaId ;  /* 0x00000000000b79c3 */ /* 0x000e620000008800 */
[----:B------:R-:W-:Y:S01]  /*0260*/  UMOV UR6, 0x400 ;  /* 0x0000040000067882 */ /* 0x000fe20000000000 */
[----:B------:R-:W-:Y:S01]  /*0270*/  UMOV UR7, 0x1 ;  /* 0x0000000100077882 */ /* 0x000fe20000000000 */
[----:B------:R-:W-:Y:S01]  /*0280*/  UMOV UR8, 0x80 ;  /* 0x0000008000087882 */ /* 0x000fe20000000000 */
[----:B------:R-:W-:Y:S01]  /*0290*/  ELECT P0, URZ, PT ;  /* 0x00000000003f782f */ /* 0x000fe20003800000 */
[----:B------:R-:W-:-:S04]  /*02a0*/  UIADD3 UR8, -UR8, 0x100000, URZ ;  /* 0x0010000008087890 */ /* 0x000fc8000fffe13f */
[----:B------:R-:W-:Y:S02]  /*02b0*/  USHF.L.U32 UR9, UR8, 0xb, URZ ;  /* 0x0000000b08097899 */ /* 0x000fe4000800063f */
[----:B------:R-:W-:Y:S02]  /*02c0*/  USHF.L.U32 UR8, UR8, 0x1, URZ ;  /* 0x0000000108087899 */ /* 0x000fe4000800063f */
[----:B-1----:R-:W-:Y:S02]  /*02d0*/  ULEA UR11, UR11, UR6, 0x18 ;  /* 0x000000060b0b7291 */ /* 0x002fe4000f8ec03f */
[----:B------:R-:W-:-:S04]  /*02e0*/  UIADD3 UR6, -UR7, 0x100000, URZ ;  /* 0x0010000007067890 */ /* 0x000fc8000fffe13f */
[----:B------:R-:W-:Y:S02]  /*02f0*/  USHF.L.U32 UR7, UR6, 0xb, URZ ;  /* 0x0000000b06077899 */ /* 0x000fe4000800063f */
[----:B------:R-:W-:Y:S01]  /*0300*/  USHF.L.U32 UR6, UR6, 0x1, URZ ;  /* 0x0000000106067899 */ /* 0x000fe2000800063f */
[----:B------:R-:W1:Y:S11]  /*0310*/  FENCE.VIEW.ASYNC.S ;  /* 0x00000000000073c6 */ /* 0x000e760000000000 */
[----:B-1----:R1:W2:Y:S01]  /*0320*/  SYNCS.EXCH.64 URZ, [UR11+0x37050], UR6 ;  /* 0x037050060b3f75b2 */ /* 0x0022a20008000100 */
[----:B------:R1:W3:Y:S01]  /*0330*/  SYNCS.EXCH.64 URZ, [UR11+0x37060], UR8 ;  /* 0x037060080b3f75b2 */ /* 0x0002e20008000100 */
[----:B------:R1:W4:Y:S01]  /*0340*/  SYNCS.EXCH.64 URZ, [UR11+0x37058], UR6 ;  /* 0x037058060b3f75b2 */ /* 0x0003220008000100 */
[----:B------:R1:W1:Y:S01]  /*0350*/  SYNCS.EXCH.64 URZ, [UR11+0x37068], UR8 ;  /* 0x037068080b3f75b2 */ /* 0x0002620008000100 */
[----:B------:R-:W-:Y:S01]  /*0360*/  NOP ;  /* 0x0000000000007918 */ /* 0x000fe20000000000 */
.L_x_2:
[----:B------:R-:W5:Y:S01]  /*0370*/  SHFL.IDX PT, R2, R0, RZ, 0x1f ;  /* 0x00001fff00027589 */ /* 0x000f6200000e0000 */
[----:B------:R-:W-:Y:S01]  /*0380*/  NOP ;  /* 0x0000000000007918 */ /* 0x000fe20000000000 */
[----:B-----5:R-:W-:-:S13]  /*0390*/  ISETP.NE.AND P0, PT, R2, RZ, PT ;  /* 0x000000ff0200720c */ /* 0x020fda0003f05270 */
[----:B------:R-:W-:Y:S05]  /*03a0*/  @P0 BRA `(.L_x_3) ;  /* 0x0000000000600947 */ /* 0x000fea0003800000 */
[----:B-1----:R-:W1:Y:S01]  /*03b0*/  S2UR UR7, SR_CgaCtaId ;  /* 0x00000000000779c3 */ /* 0x002e620000008800 */
[----:B------:R-:W-:Y:S01]  /*03c0*/  UMOV UR6, 0x400 ;  /* 0x0000040000067882 */ /* 0x000fe20000000000 */
[----:B------:R-:W-:Y:S01]  /*03d0*/  UMOV UR8, 0x1 ;  /* 0x0000000100087882 */ /* 0x000fe20000000000 */
[----:B------:R-:W-:Y:S01]  /*03e0*/  UMOV UR12, 0x100 ;  /* 0x00000100000c7882 */ /* 0x000fe20000000000 */
[----:B------:R-:W-:-:S04]  /*03f0*/  UIADD3 UR8, -UR8, 0x100000, URZ ;  /* 0x0010000008087890 */ /* 0x000fc8000fffe13f */
[----:B------:R-:W-:Y:S02]  /*0400*/  USHF.L.U32 UR9, UR8, 0xb, URZ ;  /* 0x0000000b08097899 */ /* 0x000fe4000800063f */
[----:B------:R-:W-:Y:S01]  /*0410*/  USHF.L.U32 UR8, UR8, 0x1, URZ ;  /* 0x0000000108087899 */ /* 0x000fe2000800063f */
[----:B------:R-:W-:Y:S01]  /*0420*/  ELECT P0, URZ, PT ;  /* 0x00000000003f782f */ /* 0x000fe20003800000 */
[----:B-1----:R-:W-:Y:S02]  /*0430*/  ULEA UR11, UR7, UR6, 0x18 ;  /* 0x00000006070b7291 */ /* 0x002fe4000f8ec03f */
[----:B------:R-:W-:-:S04]  /*0440*/  UIADD3 UR6, -UR12, 0x100000, URZ ;  /* 0x001000000c067890 */ /* 0x000fc8000fffe13f */
[----:B------:R-:W-:Y:S02]  /*0450*/  USHF.L.U32 UR7, UR6, 0xb, URZ ;  /* 0x0000000b06077899 */ /* 0x000fe4000800063f */
[----:B------:R-:W-:Y:S01]  /*0460*/  USHF.L.U32 UR6, UR6, 0x1, URZ ;  /* 0x0000000106067899 */ /* 0x000fe2000800063f */
[----:B------:R-:W1:Y:S03]  /*0470*/  FENCE.VIEW.ASYNC.S ;  /* 0x00000000000073c6 */ /* 0x000e660000000000 */
[----:B-1----:R1:W1:Y:S08]  /*0480*/  SYNCS.EXCH.64 URZ, [UR11+0x37000], UR8 ;  /* 0x037000080b3f75b2 */ /* 0x0022700008000100 */
[----:B------:R1:W1:Y:S01]  /*0490*/  SYNCS.EXCH.64 URZ, [UR11+0x37028], UR6 ;  /* 0x037028060b3f75b2 */ /* 0x0002620008000100 */
        /* <DEDUP_REMOVED lines=8> */
[----:B------:R-:W-:Y:S01]  /*0520*/  NOP ;  /* 0x0000000000007918 */ /* 0x000fe20000000000 */
.L_x_3:
        /* <DEDUP_REMOVED lines=21> */
[----:B------:R-:W-:Y:S01]  /*0680*/  NOP ;  /* 0x0000000000007918 */ /* 0x000fe20000000000 */
.L_x_4:
[----:B------:R-:W5:Y:S01]  /*0690*/  SHFL.IDX PT, R2, R0, RZ, 0x1f ;  /* 0x00001fff00027589 */ /* 0x000f6200000e0000 */
[----:B------:R-:W-:Y:S01]  /*06a0*/  ELECT P0, URZ, PT ;  /* 0x00000000003f782f */ /* 0x000fe20003800000 */
[----:B------:R-:W-:Y:S01]  /*06b0*/  NOP ;  /* 0x0000000000007918 */ /* 0x000fe20000000000 */
[----:B-1----:R-:W-:Y:S02]  /*06c0*/  UMOV UR6, 0x80 ;  /* 0x0000008000067882 */ /* 0x002fe40000000000 */
[C---:B-----5:R-:W-:Y:S02]  /*06d0*/  ISETP.NE.OR P0, PT, R2.reuse, RZ, !P0 ;  /* 0x000000ff0200720c */ /* 0x060fe40004705670 */
[----:B------:R-:W-:-:S11]  /*06e0*/  ISETP.NE.AND P2, PT, R2, RZ, PT ;  /* 0x000000ff0200720c */ /* 0x000fd60003f45270 */
[----:B------:R-:W-:Y:S01]  /*06f0*/  VOTEU.ALL UP0, P0 ;  /* 0x00000000003f7886 */ /* 0x000fe20000000000 */
[----:B------:R-:W-:Y:S01]  /*0700*/  VOTEU.ALL UP2, P0 ;  /* 0x00000000003f7886 */ /* 0x000fe20000040000 */
[----:B------:R-:W-:Y:S01]  /*0710*/  VOTEU.ALL UP3, P0 ;  /* 0x00000000003f7886 */ /* 0x000fe20000060000 */
[----:B------:R-:W-:Y:S02]  /*0720*/  VOTEU.ALL UP4, P0 ;  /* 0x00000000003f7886 */ /* 0x000fe40000080000 */
[----:B------:R-:W1:Y:S01]  /*0730*/  @!UP0 S2UR UR9, SR_CgaCtaId ;  /* 0x00000000000989c3 */ /* 0x000e620000008800 */
[----:B------:R-:W-:Y:S01]  /*0740*/  @!UP0 UMOV UR8, 0x400 ;  /* 0x0000040000088882 */ /* 0x000fe20000000000 */
[----:B------:R-:W-:-:S04]  /*0750*/  @!UP0 UIADD3 UR6, -UR6, 0x100000, URZ ;  /* 0x0010000006068890 */ /* 0x000fc8000fffe13f */
[----:B------:R-:W-:Y:S02]  /*0760*/  @!UP0 USHF.L.U32 UR7, UR6, 0xb, URZ ;  /* 0x0000000b06078899 */ /* 0x000fe4000800063f */
[----:B------:R-:W-:Y:S02]  /*0770*/  @!UP0 USHF.L.U32 UR6, UR6, 0x1, URZ ;  /* 0x0000000106068899 */ /* 0x000fe4000800063f */
[----:B-1----:R-:W-:Y:S01]  /*0780*/  @!UP0 ULEA UR8, UR9, UR8, 0x18 ;  /* 0x0000000809088291 */ /* 0x002fe2000f8ec03f */
[----:B------:R-:W-:Y:S01]  /*0790*/  VOTEU.ALL UP0, P0 ;  /* 0x00000000003f7886 */ /* 0x000fe20000000000 */
[----:B------:R-:W1:Y:S10]  /*07a0*/  FENCE.VIEW.ASYNC.S ;  /* 0x00000000000073c6 */ /* 0x000e740000000000 */
[----:B-1----:R1:W1:Y:S01]  /*07b0*/  @!UP0 SYNCS.EXCH.64 URZ, [UR8+0x37090], UR6 ;  /* 0x03709006083f85b2 */ /* 0x0022620008000100 */
[----:B------:R1:W1:Y:S01]  /*07c0*/  @!UP2 SYNCS.EXCH.64 URZ, [UR8+0x37098], UR6 ;  /* 0x03709806083fa5b2 */ /* 0x0002620008000100 */
[----:B------:R1:W1:Y:S01]  /*07d0*/  @!UP3 SYNCS.EXCH.64 URZ, [UR8+0x370a0], UR6 ;  /* 0x0370a006083fb5b2 */ /* 0x0002620008000100 */
[----:B------:R1:W1:Y:S01]  /*07e0*/  @!UP4 SYNCS.EXCH.64 URZ, [UR8+0x370a8], UR6 ;  /* 0x0370a806083fc5b2 */ /* 0x0002620008000100 */
[----:B------:R-:W-:Y:S01]  /*07f0*/  NOP ;  /* 0x0000000000007918 */ /* 0x000fe20000000000 */
[----:B------:R-:W-:Y:S05]  /*0800*/  @P2 BRA `(.L_x_5) ;  /* 0x0000000000582947 */ /* 0x000fea0003800000 */
[----:B-1----:R-:W1:Y:S01]  /*0810*/  S2UR UR7, SR_CgaCtaId ;  /* 0x00000000000779c3 */ /* 0x002e620000008800 */
[----:B------:R-:W-:Y:S01]  /*0820*/  UMOV UR6, 0x400 ;  /* 0x0000040000067882 */ /* 0x000fe20000000000 */
[----:B------:R-:W-:Y:S01]  /*0830*/  UMOV UR8, 0x20 ;  /* 0x0000002000087882 */ /* 0x000fe20000000000 */
[----:B------:R-:W-:Y:S01]  /*0840*/  UMOV UR9, 0x80 ;  /* 0x0000008000097882 */ /* 0x000fe20000000000 */
[----:B------:R-:W-:Y:S01]  /*0850*/  ELECT P0, URZ, PT ;  /* 0x00000000003f782f */ /* 0x000fe20003800000 */
[----:B-1----:R-:W-:Y:S02]  /*0860*/  ULEA UR11, UR7, UR6, 0x18 ;  /* 0x00000006070b7291 */ /* 0x002fe4000f8ec03f */
[----:B------:R-:W-:-:S04]  /*0870*/  UIADD3 UR6, -UR8, 0x100000, URZ ;  /* 0x0010000008067890 */ /* 0x000fc8000fffe13f */
[----:B------:R-:W-:Y:S02]  /*0880*/  USHF.L.U32 UR7, UR6, 0xb, URZ ;  /* 0x0000000b06077899 */ /* 0x000fe4000800063f */
[----:B------:R-:W-:Y:S02]  /*0890*/  USHF.L.U32 UR6, UR6, 0x1, URZ ;  /* 0x0000000106067899 */ /* 0x000fe4000800063f */
        /* <DEDUP_REMOVED lines=13> */
.L_x_5:
[----:B------:R-:W-:Y:S01]  /*0970*/  ISETP.NE.AND P0, PT, RZ, UR37, PT ;  /* 0x00000025ff007c0c */ /* 0x000fe2000bf05270 */
[----:B------:R-:W-:Y:S01]  /*0980*/  NOP ;  /* 0x0000000000007918 */ /* 0x000fe20000000000 */
[----:B------:R-:W-:Y:S01]  /*0990*/  MOV R0, UR5 ;  /* 0x0000000500007c02 */ /* 0x000fe20008000f00 */
[----:B-1234-:R-:W-:Y:S03]  /*09a0*/  BAR.SYNC.DEFER_BLOCKING 0x0 ;  /* 0x0000000000007b1d */ /* 0x01efe60000010000 */
[----:B------:R-:W-:-:S07]  /*09b0*/  ISETP.EQ.AND P2, PT, R0, 0x1, P1 ;  /* 0x000000010000780c */ /* 0x000fce0000f42270 */
[----:B------:R-:W-:Y:S06]  /*09c0*/  @!P0 BRA `(.L_x_6) ;  /* 0x000000dc00908947 */ /* 0x000fec0003800000 */
[----:B------:R-:W-:-:S06]  /*09d0*/  UISETP.GT.U32.AND UP0, UPT, UR10, 0x3, UPT ;  /* 0x000000030a00788c */ /* 0x000fcc000bf04070 */
[----:B------:R-:W-:-:S13]  /*09e0*/  PLOP3.LUT P0, PT, PT, PT, UP0, 0x80, 0x0 ;  /* 0x000000000000781c */ /* 0x000fda0003f0f008 */
[----:B------:R-:W-:Y:S05]  /*09f0*/  @P0 EXIT ;  /* 0x000000000000094d */ /* 0x000fea0003800000 */
.L_x_7:
[----:B------:R-:W-:-:S08]  /*0a00*/  NOP ;  /* 0x0000000000007918 */ /* 0x000fd00000000000 */
[----:B------:R-:W1:Y:S02]  /*0a10*/  USETMAXREG.TRY_ALLOC.CTAPOOL UP0, 0xf0 ;  /* 0x000000f0000079c8 */ /* 0x000e640008000600 */
[----:B-1----:R-:W-:-:S13]  /*0a20*/  PLOP3.LUT P0, PT, PT, PT, UP0, 0x80, 0x0 ;  /* 0x000000000000781c */ /* 0x002fda0003f0f008 */
[----:B------:R-:W-:Y:S05]  /*0a30*/  @!P0 BRA `(.L_x_7) ;  /* 0xfffffffc00f08947 */ /* 0x000fea000383ffff */
[----:B------:R-:W-:Y:S01]  /*0a40*/  UISETP.NE.AND UP0, UPT, UR37, 0x1, UPT ;  /* 0x000000012500788c */ /* 0x000fe2000bf05270 */
[----:B------:R-:W1:Y:S01]  /*0a50*/  S2UR UR42, SR_CTAID.X ;  /* 0x00000000002a79c3 */ /* 0x000e620000002500 */
[----:B------:R-:W-:Y:S01]  /*0a60*/  UMOV UR5, URZ ;  /* 0x0000003f00057c82 */ /* 0x000fe20008000000 */
[----:B------:R-:W-:-:S03]  /*0a70*/  UMOV UR6, URZ ;  /* 0x0000003f00067c82 */ /* 0x000fc60008000000 */
[----:B------:R-:W-:-:S13]  /*0a80*/  PLOP3.LUT P0, PT, PT, PT, UP0, 0x80, 0x0 ;  /* 0x000000000000781c */ /* 0x000fda0003f0f008 */
[----:B------:R-:W-:Y:S05]  /*0a90*/  @!P0 BRA `(.L_x_8) ;  /* 0x00000000003c8947 */ /* 0x000fea0003800000 */
[----:B------:R-:W-:Y:S01]  /*0aa0*/  UISETP.NE.AND UP0, UPT, UR37, 0x2, UPT ;  /* 0x000000022500788c */ /* 0x000fe2000bf05270 */
[----:B------:R-:W-:-:S05]  /*0ab0*/  UMOV UR6, 0x1 ;  /* 0x0000000100067882 */ /* 0x000fca0000000000 */
[----:B------:R-:W-:-:S13]  /*0ac0*/  PLOP3.LUT P1, PT, PT, PT, UP0, 0x80, 0x0 ;  /* 0x000000000000781c */ /* 0x000fda0003f2f008 */
[----:B------:R-:W-:Y:S05]  /*0ad0*/  @!P1 BRA `(.L_x_8) ;  /* 0x00000000002c9947 */ /* 0x000fea0003800000 */
[----:B------:R-:W-:-:S06]  /*0ae0*/  UISETP.NE.AND UP0, UPT, UR37, 0x3, UPT ;  /* 0x000000032500788c */ /* 0x000fcc000bf05270 */
[----:B------:R-:W-:-:S13]  /*0af0*/  PLOP3.LUT P1, PT, PT, PT, UP0, 0x80, 0x0 ;  /* 0x000000000000781c */ /* 0x000fda0003f2f008 */
[----:B------:R-:W-:Y:S05]  /*0b00*/  @!P1 BRA `(.L_x_9) ;  /* 0x0000000000189947 */ /* 0x000fea0003800000 */
[----:B------:R-:W-:-:S11]  /*0b10*/  UISETP.NE.AND UP0, UPT, UR37, 0x4, UPT ;  /* 0x000000042500788c */ /* 0x000fd6000bf05270 */
[----:B------:R-:W-:Y:S01]  /*0b20*/  @!UP0 UMOV UR5, 0x1 ;  /* 0x0000000100058882 */ /* 0x000fe20000000000 */
[----:B------:R-:W-:Y:S01]  /*0b30*/  @!UP0 UMOV UR6, 0x1 ;  /* 0x0000000100068882 */ /* 0x000fe20000000000 */
[----:B------:R-:W-:Y:S01]  /*0b40*/  @UP0 UMOV UR5, URZ ;  /* 0x0000003f00050c82 */ /* 0x000fe20008000000 */
[----:B------:R-:W-:Y:S01]  /*0b50*/  @UP0 UMOV UR6, URZ ;  /* 0x0000003f00060c82 */ /* 0x000fe20008000000 */
[----:B------:R-:W-:Y:S05]  /*0b60*/  BRA `(.L_x_8) ;  /* 0x0000000000087947 */ /* 0x000fea0003800000 */
.L_x_9:
[----:B------:R-:W-:Y:S01]  /*0b70*/  UMOV UR5, 0x1 ;  /* 0x0000000100057882 */ /* 0x000fe20000000000 */
[----:B------:R-:W-:-:S05]  /*0b80*/  UMOV UR6, URZ ;  /* 0x0000003f00067c82 */ /* 0x000fca0008000000 */
.L_x_8:
[----:B------:R-:W-:Y:S05]  /*0b90*/  @!P0 BRA `(.L_x_10) ;  /* 0x00000000003c8947 */ /* 0x000fea0003800000 */
[----:B------:R-:W-:-:S06]  /*0ba0*/  UISETP.NE.AND UP0, UPT, UR37, 0x2, UPT ;  /* 0x000000022500788c */ /* 0x000fcc000bf05270 */
[----:B------:R-:W-:-:S13]  /*0bb0*/  PLOP3.LUT P0, PT, PT, PT, UP0, 0x80, 0x0 ;  /* 0x000000000000781c */ /* 0x000fda0003f0f008 */
[----:B------:R-:W-:Y:S05]  /*0bc0*/  @!P0 BRA `(.L_x_11) ;  /* 0x0000000000288947 */ /* 0x000fea0003800000 */
[----:B------:R-:W-:-:S06]  /*0bd0*/  UISETP.NE.AND UP0, UPT, UR37, 0x3, UPT ;  /* 0x000000032500788c */ /* 0x000fcc000bf05270 */
[----:B------:R-:W-:-:S13]  /*0be0*/  PLOP3.LUT P0, PT, PT, PT, UP0, 0x80, 0x0 ;  /* 0x000000000000781c */ /* 0x000fda0003f0f008 */
[----:B------:R-:W-:Y:S05]  /*0bf0*/  @!P0 BRA `(.L_x_12) ;  /* 0x0000000000148947 */ /* 0x000fea0003800000 */
[----:B------:R-:W-:-:S06]  /*0c00*/  UISETP.NE.AND UP0, UPT, UR37, 0x4, UPT ;  /* 0x000000042500788c */ /* 0x000fcc000bf05270 */
[----:B------:R-:W-:-:S13]  /*0c10*/  PLOP3.LUT P0, PT, PT, PT, UP0, 0x80, 0x0 ;  /* 0x000000000000781c */ /* 0x000fda0003f0f008 */
[----:B------:R-:W-:Y:S05]  /*0c20*/  @P0 BRA `(.L_x_13) ;  /* 0x00000000001c0947 */ /* 0x000fea0003800000 */
[----:B-1----:R-:W-:Y:S01]  /*0c30*/  ULEA UR42, UR42, 0x3, 0x1 ;  /* 0x000000032a2a7891 */ /* 0x002fe2000f8e083f */
[----:B------:R-:W-:Y:S11]  /*0c40*/  BRA `(.L_x_13) ;  /* 0x0000000000147947 */ /* 0x000ff60003800000 */
.L_x_12:
[----:B-1----:R-:W-:Y:S01]  /*0c50*/  ULEA UR42, UR42, 0x2, 0x1 ;  /* 0x000000022a2a7891 */ /* 0x002fe2000f8e083f */
[----:B------:R-:W-:Y:S11]  /*0c60*/  BRA `(.L_x_13) ;  /* 0x00000000000c7947 */ /* 0x000ff60003800000 */
.L_x_11:
[----:B-1----:R-:W-:Y:S01]  /*0c70*/  ULEA UR42, UR42, 0x1, 0x1 ;  /* 0x000000012a2a7891 */ /* 0x002fe2000f8e083f */
[----:B------:R-:W-:Y:S11]  /*0c80*/  BRA `(.L_x_13) ;  /* 0x0000000000047947 */ /* 0x000ff60003800000 */
.L_x_10:
[----:B-1----:R-:W-:-:S12]  /*0c90*/  USHF.L.U32 UR42, UR42, 0x1, URZ ;  /* 0x000000012a2a7899 */ /* 0x002fd8000800063f */
.L_x_13:
[----:B------:R-:W-:-:S04]  /*0ca0*/  ULOP3.LUT UR7, UR4, 0x1, URZ, 0xfc, !UPT ;  /* 0x0000000104077892 */ /* 0x000fc8000f8efc3f */
[----:B------:R-:W-:-:S06]  /*0cb0*/  UISETP.NE.AND UP0, UPT, UR7, 0x3, UPT ;  /* 0x000000030700788c */ /* 0x000fcc000bf05270 */
[----:B------:R-:W-:-:S13]  /*0cc0*/  PLOP3.LUT P0, PT, PT, PT, UP0, 0x80, 0x0 ;  /* 0x000000000000781c */ /* 0x000fda0003f0f008 */
[----:B------:R-:W-:Y:S05]  /*0cd0*/  @!P0 BRA `(.L_x_14) ;  /* 0x0000000000048947 */ /* 0x000fea0003800000 */
[----:B-1----:R-:W-:Y:S01]  /*0ce0*/  BPT.TRAP 0x1 ;  /* 0x000000040000795c */ /* 0x002fe20000300000 */
.L_x_14:
[----:B------:R-:W2:Y:S01]  /*0cf0*/  S2UR UR7, SR_CgaCtaId ;  /* 0x00000000000779c3 */ /* 0x000ea20000008800 */
[----:B------:R-:W-:Y:S01]  /*0d00*/  UMOV UR36, 0x400 ;  /* 0x0000040000247882 */ /* 0x000fe20000000000 */
[----:B------:R-:W-:-:S04]  /*0d10*/  MOV R0, UR5 ;  /* 0x0000000500007c02 */ /* 0x000fc80008000f00 */
[----:B------:R-:W-:Y:S01]  /*0d20*/  SHF.L.U32 R0, R0, 0x1f, RZ ;  /* 0x0000001f00007819 */ /* 0x000fe200000006ff */
[----:B--2---:R-:W-:-:S04]  /*0d30*/  ULEA UR36, UR7, UR36, 0x18 ;  /* 0x0000002407247291 */ /* 0x004fc8000f8ec03f */
[----:B------:R-:W-:-:S09]  /*0d40*/  ULEA UR7, UR6, UR36, 0x3 ;  /* 0x0000002406077291 */ /* 0x000fd2000f8e183f */
[----:B------:R-:W2:Y:S02]  /*0d50*/  SYNCS.PHASECHK.TRANS64.TRYWAIT P1, [UR7+0x37050], R0 ;  /* 0x03705000ff0075a7 */ /* 0x000ea40008020147 */
[----:B--2---:R-:W-:Y:S05]  /*0d60*/  @!P1 BRA `(.L_x_15) ;  /* 0x000000f4004c9947 */ /* 0x004fea0003800000 */
.L_x_95:
[----:B------:R-:W-:Y:S05]  /*0d70*/  @!P0 BRA `(.L_x_16) ;  /* 0x0000000000048947 */ /* 0x000fea0003800000 */
[----:B-1----:R-:W-:Y:S01]  /*0d80*/  BPT.TRAP 0x1 ;  /* 0x000000040000795c */ /* 0x002fe20000300000 */
.L_x_16:
[----:B------:R-:W-:Y:S01]  /*0d90*/  SHF.L.U32 R5, RZ, 0x1f, RZ ;  /* 0x0000001fff057819 */ /* 0x000fe200000006ff */
[----:B------:R-:W-:Y:S01]  /*0da0*/  UIADD3 UR28, UR36, 0x37090, URZ ;  /* 0x00037090241c7890 */ /* 0x000fe2000fffe03f */
[----:B------:R-:W-:Y:S02]  /*0db0*/  ISETP.NE.AND P2, PT, RZ, UR10, PT ;  /* 0x0000000aff007c0c */ /* 0x000fe4000bf45270 */
[----:B------:R-:W3:Y:S02]  /*0dc0*/  SYNCS.PHASECHK.TRANS64.TRYWAIT P1, [UR36+0x37000], R5 ;  /* 0x03700005ff0075a7 */ /* 0x000ee40008020164 */
[----:B---3--:R-:W-:Y:S09]  /*0dd0*/  @!P1 BRA `(.L_x_17) ;  /* 0x000000f400489947 */ /* 0x008ff20003800000 */
.L_x_96:
[----:B------:R-:W-:Y:S01]  /*0de0*/  ULEA UR10, UR10, UR28, 0x3 ;  /* 0x0000001c0a0a7291 */ /* 0x000fe2000f8e183f */
[----:B--2---:R-:W-:Y:S01]  /*0df0*/  SEL R0, RZ, 0x1, P2 ;  /* 0x00000001ff007807 */ /* 0x004fe20001000000 */
[----:B------:R-:W-:-:S03]  /*0e00*/  UIADD3 UR7, UR37, -0x1, URZ ;  /* 0xffffffff25077890 */ /* 0x000fc6000fffe03f */
[----:B------:R-:W-:Y:S01]  /*0e10*/  SHF.L.U32 R0, R0, 0x1f, RZ ;  /* 0x0000001f00007819 */ /* 0x000fe200000006ff */
[----:B------:R-:W-:-:S03]  /*0e20*/  USHF.L.U32 UR7, UR7, 0x3, URZ ;  /* 0x0000000307077899 */ /* 0x000fc6000800063f */
[----:B------:R-:W2:Y:S02]  /*0e30*/  SYNCS.PHASECHK.TRANS64.TRYWAIT P1, [UR10], R0 ;  /* 0x00000000ff0075a7 */ /* 0x000ea4000802014a */
[----:B--2---:R-:W-:Y:S07]  /*0e40*/  @!P1 BRA `(.L_x_18) ;  /* 0x000000f400449947 */ /* 0x004fee0003800000 */
.L_x_97:
[----:B------:R-:W-:Y:S01]  /*0e50*/  USHF.R.U32.HI UR5, URZ, 0x4, UR36 ;  /* 0x000000043f057899 */ /* 0x000fe20008011624 */
[----:B------:R-:W-:Y:S01]  /*0e60*/  WARPGROUP.ARRIVE ;  /* 0x00000000000079c5 */ /* 0x000fe20000000000 */
[----:B------:R-:W-:Y:S02]  /*0e70*/  UIADD3 UR8, UR36, 0x5000, URZ ;  /* 0x0000500024087890 */ /* 0x000fe4000fffe03f */
[----:B------:R-:W-:Y:S02]  /*0e80*/  ULOP3.LUT UR5, UR5, 0x3fff, URZ, 0xc0, !UPT ;  /* 0x00003fff05057892 */ /* 0x000fe4000f8ec03f */
[----:B------:R-:W-:Y:S02]  /*0e90*/  USHF.R.U32.HI UR8, URZ, 0x4, UR8 ;  /* 0x000000043f087899 */ /* 0x000fe40008011608 */
[----:B------:R-:W-:Y:S02]  /*0ea0*/  ULOP3.LUT UR24, UR5, 0x10000, URZ, 0xfc, !UPT ;  /* 0x0001000005187892 */ /* 0x000fe4000f8efc3f */
[----:B------:R-:W-:-:S02]  /*0eb0*/  ULOP3.LUT UR5, UR8, 0x3fff, URZ, 0xc0, !UPT ;  /* 0x00003fff08057892 */ /* 0x000fc4000f8ec03f */
[----:B------:R-:W-:Y:S02]  /*0ec0*/  UIMAD UR24, UR6, 0x280, UR24 ;  /* 0x00000280061878a4 */ /* 0x000fe4000f8e0218 */
[----:B------:R-:W-:Y:S01]  /*0ed0*/  ULOP3.LUT UR6, UR5, 0x10000, URZ, 0xfc, !UPT ;  /* 0x0001000005067892 */ /* 0x000fe2000f8efc3f */
[----:B------:R-:W-:Y:S01]  /*0ee0*/  UMOV UR9, 0xc0000010 ;  /* 0xc000001000097882 */ /* 0x000fe20000000000 */
[----:B------:R-:W-:Y:S01]  /*0ef0*/  UMOV UR11, 0xc0000010 ;  /* 0xc0000010000b7882 */ /* 0x000fe20000000000 */
[----:B------:R-:W-:Y:S02]  /*0f00*/  UIADD3 UR12, UR24, 0x80, URZ ;  /* 0x00000080180c7890 */ /* 0x000fe4000fffe03f */
[----:B------:R-:W-:Y:S02]  /*0f10*/  UMOV UR8, UR24 ;  /* 0x0000001800087c82 */ /* 0x000fe40008000000 */
[----:B------:R-:W-:Y:S01]  /*0f20*/  UMOV UR10, UR6 ;  /* 0x00000006000a7c82 */ /* 0x000fe20008000000 */
[----:B------:R-:W-:Y:S01]  /*0f30*/  UIADD3 UR14, UR6, 0x200, URZ ;  /* 0x00000200060e7890 */ /* 0x000fe2000fffe03f */
[----:B------:R-:W-:Y:S01]  /*0f40*/  HGMMA.64x256x16.F32.BF16 R24, gdesc[UR8], RZ, !UPT, gsb0 ;  /* 0x03e00000081879f0 */ /* 0x000fe2000c0018ff */
[----:B------:R-:W-:Y:S01]  /*0f50*/  UMOV UR13, 0xc0000010 ;  /* 0xc0000010000d7882 */ /* 0x000fe20000000000 */
[----:B------:R-:W-:Y:S01]  /*0f60*/  UMOV UR15, 0xc0000010 ;  /* 0xc0000010000f7882 */ /* 0x000fe20000000000 */
[----:B------:R-:W-:-:S02]  /*0f70*/  UIADD3 UR16, UR24, 0x100, URZ ;  /* 0x0000010018107890 */ /* 0x000fc4000fffe03f */
[----:B------:R-:W-:Y:S01]  /*0f80*/  UIADD3 UR18, UR6, 0x400, URZ ;  /* 0x0000040006127890 */ /* 0x000fe2000fffe03f */
[----:B------:R-:W-:Y:S01]  /*0f90*/  UMOV UR17, 0xc0000010 ;  /* 0xc000001000117882 */ /* 0x000fe20000000000 */
[----:B------:R-:W-:Y:S01]  /*0fa0*/  UMOV UR19, 0xc0000010 ;  /* 0xc000001000137882 */ /* 0x000fe20000000000 */
[----:B------:R-:W-:Y:S02]  /*0fb0*/  UIADD3 UR20, UR24, 0x180, URZ ;  /* 0x0000018018147890 */ /* 0x000fe4000fffe03f */
[----:B------:R-:W-:Y:S01]  /*0fc0*/  UIADD3 UR22, UR6, 0x600, URZ ;  /* 0x0000060006167890 */ /* 0x000fe2000fffe03f */
[----:B------:R-:W-:Y:S01]  /*0fd0*/  UMOV UR21, 0xc0000010 ;  /* 0xc000001000157882 */ /* 0x000fe20000000000 */
[----:B------:R-:W-:Y:S01]  /*0fe0*/  UMOV UR23, 0xc0000010 ;  /* 0xc000001000177882 */ /* 0x000fe20000000000 */
[----:B------:R-:W-:Y:S02]  /*0ff0*/  UIADD3 UR24, UR24, 0x200, URZ ;  /* 0x0000020018187890 */ /* 0x000fe4000fffe03f */
[----:B------:R-:W-:Y:S01]  /*1000*/  UIADD3 UR26, UR6, 0x800, URZ ;  /* 0x00000800061a7890 */ /* 0x000fe2000fffe03f */
[----:B------:R-:W-:Y:S01]  /*1010*/  UMOV UR25, 0xc0000010 ;  /* 0xc000001000197882 */ /* 0x000fe20000000000 */
[----:B------:R-:W-:Y:S01]  /*1020*/  UMOV UR27, 0xc0000010 ;  /* 0xc0000010001b7882 */ /* 0x000fe20000000000 */
[----:B------:R-:W-:Y:S01]  /*1030*/  ULDC UR10, c[0x0][0x604] ;  /* 0x00018100000a7ab9 */ /* 0x000fe20000000800 */
[----:B------:R-:W-:Y:S01]  /*1040*/  ULDC UR11, c[0x0][0x604] ;  /* 0x00018100000b7ab9 */ /* 0x000fe20000000800 */
[----:B------:R-:W-:Y:S01]  /*1050*/  ULOP3.LUT UR7, UR7, 0x8, URZ, 0xc, !UPT ;  /* 0x0000000807077892 */ /* 0x000fe2000f8e0c3f */
[----:B------:R-:W-:-:S02]  /*1060*/  WARPGROUP.DEPBAR.LE gsb0, 0x0 ;  /* 0x00008000000079c5 */ /* 0x000fc40000010000 */
[----:B------:R-:W-:-:S06]  /*1070*/  WARPGROUP.ARRIVE ;  /* 0x00000000000079c5 */ /* 0x000fcc0000000000 */
[----:B------:R-:W-:Y:S01]  /*1080*/  HGMMA.64x256x16.F32.BF16 R24, gdesc[UR12], R24, gsb0 ;  /* 0x03e000000c1879f0 */ /* 0x000fe20008001818 */
[----:B------:R-:W-:Y:S01]  /*1090*/  ULDC UR14, c[0x0][0x604] ;  /* 0x00018100000e7ab9 */ /* 0x000fe20000000800 */
[----:B------:R-:W-:Y:S01]  /*10a0*/  ULDC UR15, c[0x0][0x604] ;  /* 0x00018100000f7ab9 */ /* 0x000fe20000000800 */
[----:B------:R-:W-:Y:S02]  /*10b0*/  WARPGROUP.DEPBAR.LE gsb0, 0x0 ;  /* 0x00008000000079c5 */ /* 0x000fe40000010000 */
[----:B------:R-:W-:-:S15]  /*10c0*/  WARPGROUP.ARRIVE ;  /* 0x00000000000079c5 */ /* 0x000fde0000000000 */
[----:B------:R-:W-:-:S08]  /*10d0*/  NOP ;  /* 0x0000000000007918 */ /* 0x000fd00000000000 */
        /* <DEDUP_REMOVED lines=13> */
[----:B------:R-:W-:Y:S02]  /*11b0*/  ULDC UR26, c[0x0][0x604] ;  /* 0x00018100001a7ab9 */ /* 0x000fe40000000800 */
[----:B------:R-:W-:Y:S02]  /*11c0*/  WARPGROUP.DEPBAR.LE gsb0, 0x0 ;  /* 0x00008000000079c5 */ /* 0x000fe40000010000 */
[----:B--2---:R-:W-:-:S04]  /*11d0*/  FMNMX R3, R24, R25, !PT ;  /* 0x0000001918037209 */ /* 0x004fc80007800000 */
[----:B------:R-:W-:-:S04]  /*11e0*/  FMNMX R0, R28, R3, !PT ;  /* 0x000000031c007209 */ /* 0x000fc80007800000 */
        /* <DEDUP_REMOVED lines=9> */
[----:B------:R-:W-:Y:S02]  /*1280*/  FMNMX R0, R48, R3, !PT ;  /* 0x0000000330007209 */ /* 0x000fe40007800000 */
[----:B------:R-:W-:Y:S02]  /*1290*/  FMNMX R3, R26, R27, !PT ;  /* 0x0000001b1a037209 */ /* 0x000fe40007800000 */
[----:B------:R-:W-:Y:S02]  /*12a0*/  FMNMX R7, R49, R0, !PT ;  /* 0x0000000031077209 */ /* 0x000fe40007800000 */
[----:B------:R-:W-:Y:S02]  /*12b0*/  FMNMX R0, R30, R3, !PT ;  /* 0x000000031e007209 */ /* 0x000fe40007800000 */
[----:B------:R-:W-:Y:S02]  /*12c0*/  FMNMX R2, R52, R7, !PT ;  /* 0x0000000734027209 */ /* 0x000fe40007800000 */
[----:B------:R-:W-:-:S02]  /*12d0*/  FMNMX R3, R31, R0, !PT ;  /* 0x000000001f037209 */ /* 0x000fc40007800000 */
        /* <DEDUP_REMOVED lines=97> */
[----:B------:R-:W-:-:S03]  /*18f0*/  FMNMX R0, R130, R3, !PT ;  /* 0x0000000382007209 */ /* 0x000fc60007800000 */
[----:B------:R-:W2:Y:S01]  /*1900*/  SHFL.BFLY PT, R7, R2, 0x1, 0x1f ;  /* 0x0c201f0002077f89 */ /* 0x000ea200000e0000 */
[----:B------:R-:W-:-:S04]  /*1910*/  FMNMX R3, R131, R0, !PT ;  /* 0x0000000083037209 */ /* 0x000fc80007800000 */
[----:B------:R-:W-:-:S04]  /*1920*/  FMNMX R0, R134, R3, !PT ;  /* 0x0000000386007209 */ /* 0x000fc80007800000 */
[----:B------:R-:W-:-:S04]  /*1930*/  FMNMX R3, R135, R0, !PT ;  /* 0x0000000087037209 */ /* 0x000fc80007800000 */
[----:B------:R-:W-:-:S04]  /*1940*/  FMNMX R0, R138, R3, !PT ;  /* 0x000000038a007209 */ /* 0x000fc80007800000 */
[----:B------:R-:W-:-:S04]  /*1950*/  FMNMX R3, R139, R0, !PT ;  /* 0x000000008b037209 */ /* 0x000fc80007800000 */
[----:B------:R-:W-:Y:S02]  /*1960*/  FMNMX R0, R142, R3, !PT ;  /* 0x000000038e007209 */ /* 0x000fe40007800000 */
[----:B--2---:R-:W-:Y:S02]  /*1970*/  FMNMX R7, R2, R7, !PT ;  /* 0x0000000702077209 */ /* 0x004fe40007800000 */
[----:B------:R-:W-:-:S03]  /*1980*/  FMNMX R3, R143, R0, !PT ;  /* 0x000000008f037209 */ /* 0x000fc60007800000 */
[----:B------:R-:W2:Y:S01]  /*1990*/  SHFL.BFLY PT, R6, R7, 0x2, 0x1f ;  /* 0x0c401f0007067f89 */ /* 0x000ea200000e0000 */
[----:B------:R-:W-:-:S04]  /*19a0*/  FMNMX R0, R146, R3, !PT ;  /* 0x0000000392007209 */ /* 0x000fc80007800000 */
[----:B------:R-:W-:-:S04]  /*19b0*/  FMNMX R3, R147, R0, !PT ;  /* 0x0000000093037209 */ /* 0x000fc80007800000 */
[----:B------:R-:W-:-:S04]  /*19c0*/  FMNMX R0, R150, R3, !PT ;  /* 0x0000000396007209 */ /* 0x000fc80007800000 */
[----:B------:R-:W-:-:S05]  /*19d0*/  FMNMX R3, R151, R0, !PT ;  /* 0x0000000097037209 */ /* 0x000fca0007800000 */
[----:B------:R-:W3:Y:S01]  /*19e0*/  SHFL.BFLY PT, R4, R3, 0x1, 0x1f ;  /* 0x0c201f0003047f89 */ /* 0x000ee200000e0000 */
[----:B--2---:R-:W-:-:S04]  /*19f0*/  FMNMX R0, R7, R6, !PT ;  /* 0x0000000607007209 */ /* 0x004fc80007800000 */
[----:B------:R-:W-:-:S04]  /*1a00*/  FSETP.NEU.AND P1, PT, R0, -INF , PT ;  /* 0xff8000000000780b */ /* 0x000fc80003f2d000 */
[----:B------:R-:W-:-:S05]  /*1a10*/  FSEL R2, R0, RZ, P1 ;  /* 0x000000ff00027208 */ /* 0x000fca0000800000 */
[----:B------:R-:W-:Y:S01]  /*1a20*/  FMUL R2, R2, UR10 ;  /* 0x0000000a02027c20 */ /* 0x000fe20008400000 */
[----:B------:R-:W-:-:S03]  /*1a30*/  ULDC UR10, c[0x0][0x604] ;  /* 0x00018100000a7ab9 */ /* 0x000fc60000000800 */
[--C-:B------:R-:W-:Y:S01]  /*1a40*/  FFMA R24, R24, UR10, -R2.reuse ;  /* 0x0000000a18187c23 */ /* 0x100fe20008000802 */
[----:B------:R-:W-:Y:S01]  /*1a50*/  ULDC UR10, c[0x0][0x604] ;  /* 0x00018100000a7ab9 */ /* 0x000fe20000000800 */
[----:B---3--:R-:W-:Y:S01]  /*1a60*/  FMNMX R4, R3, R4, !PT ;  /* 0x0000000403047209 */ /* 0x008fe20007800000 */
[--C-:B------:R-:W-:Y:S01]  /*1a70*/  FFMA R7, R25, UR10, -R2.reuse ;  /* 0x0000000a19077c23 */ /* 0x100fe20008000802 */
[----:B------:R-:W-:Y:S01]  /*1a80*/  ULDC UR10, c[0x0][0x604] ;  /* 0x00018100000a7ab9 */ /* 0x000fe20000000800 */
[----:B------:R-:W-:Y:S01]  /*1a90*/  FSETP.GEU.AND P6, PT, R24, -126, PT ;  /* 0xc2fc00001800780b */ /* 0x000fe20003fce000 */
[--C-:B------:R-:W-:Y:S01]  /*1aa0*/  FFMA R6, R28, UR10, -R2.reuse ;  /* 0x0000000a1c067c23 */ /* 0x100fe20008000802 */
[----:B------:R-:W2:Y:S01]  /*1ab0*/  SHFL.BFLY PT, R3, R4, 0x2, 0x1f ;  /* 0x0c401f0004037f89 */ /* 0x000ea200000e0000 */
[----:B------:R-:W-:Y:S01]  /*1ac0*/  FSETP.GEU.AND P5, PT, R7, -126, PT ;  /* 0xc2fc00000700780b */ /* 0x000fe20003fae000 */
[----:B------:R-:W-:Y:S02]  /*1ad0*/  ULDC UR10, c[0x0][0x604] ;  /* 0x00018100000a7ab9 */ /* 0x000fe40000000800 */
[--C-:B------:R-:W-:Y:S01]  /*1ae0*/  FFMA R9, R29, UR10, -R2.reuse ;  /* 0x0000000a1d097c23 */ /* 0x100fe20008000802 */
[----:B------:R-:W-:Y:S01]  /*1af0*/  ULDC UR10, c[0x0][0x604] ;  /* 0x00018100000a7ab9 */ /* 0x000fe20000000800 */
[----:B------:R-:W-:Y:S01]  /*1b00*/  FSETP.GEU.AND P3, PT, R6, -126, PT ;  /* 0xc2fc00000600780b */ /* 0x000fe20003f6e000 */
[--C-:B------:R-:W-:Y:S01]  /*1b10*/  FFMA R28, R32, UR10, -R2.reuse ;  /* 0x0000000a201c7c23 */ /* 0x100fe20008000802 */
[----:B------:R-:W-:Y:S01]  /*1b20*/  ULDC UR10, c[0x0][0x604] ;  /* 0x00018100000a7ab9 */ /* 0x000fe20000000800 */
[----:B------:R-:W-:Y:S01]  /*1b30*/  FSETP.GEU.AND P2, PT, R9, -126, PT ;  /* 0xc2fc00000900780b */ /* 0x000fe20003f4e000 */
[--C-:B------:R-:W-:Y:S01]  /*1b40*/  FFMA R11, R33, UR10, -R2.reuse ;  /* 0x0000000a210b7c23 */ /* 0x100fe20008000802 */
[----:B------:R-:W-:Y:S01]  /*1b50*/  ULDC UR10, c[0x0][0x604] ;  /* 0x00018100000a7ab9 */ /* 0x000fe20000000800 */
[----:B------:R-:W-:Y:S01]  /*1b60*/  @!P6 FMUL R24, R24, 0.5 ;  /* 0x3f0000001818e820 */ /* 0x000fe20000400000 */
[--C-:B------:R-:W-:Y:S01]  /*1b70*/  FFMA R8, R36, UR10, -R2.reuse ;  /* 0x0000000a24087c23 */ /* 0x100fe20008000802 */
[----:B------:R-:W-:Y:S01]  /*1b80*/  @!P5 FMUL R7, R7, 0.5 ;  /* 0x3f0000000707d820 */ /* 0x000fe20000400000 */
[----:B------:R-:W-:Y:S01]  /*1b90*/  ULDC UR10, c[0x0][0x604] ;  /* 0x00018100000a7ab9 */ /* 0x000fe20000000800 */
[----:B------:R-:W-:Y:S01]  /*1ba0*/  FSETP.GEU.AND P4, PT, R28, -126, PT ;  /* 0xc2fc00001c00780b */ /* 0x000fe20003f8e000 */
[--C-:B------:R-:W-:Y:S01]  /*1bb0*/  FFMA R13, R37, UR10, -R2.reuse ;  /* 0x0000000a250d7c23 */ /* 0x100fe20008000802 */
[----:B------:R-:W3:Y:S01]  /*1bc0*/  MUFU.EX2 R24, R24 ;  /* 0x0000001800187308 */ /* 0x000ee20000000800 */
[----:B------:R-:W-:Y:S01]  /*1bd0*/  ULDC UR10, c[0x0][0x604] ;  /* 0x00018100000a7ab9 */ /* 0x000fe20000000800 */
[----:B------:R-:W-:Y:S01]  /*1be0*/  @!P3 FMUL R6, R6, 0.5 ;  /* 0x3f0000000606b820 */ /* 0x000fe20000400000 */
[--C-:B------:R-:W-:Y:S01]  /*1bf0*/  FFMA R32, R40, UR10, -R2.reuse ;  /* 0x0000000a28207c23 */ /* 0x100fe20008000802 */
[----:B------:R-:W-:Y:S01]  /*1c00*/  @!P2 FMUL R9, R9, 0.5 ;  /* 0x3f0000000909a820 */ /* 0x000fe20000400000 */
[----:B------:R-:W-:Y:S01]  /*1c10*/  ULDC UR10, c[0x0][0x604] ;  /* 0x00018100000a7ab9 */ /* 0x000fe20000000800 */
[----:B--2---:R-:W-:Y:S01]  /*1c20*/  FMNMX R4, R4, R3, !PT ;  /* 0x0000000304047209 */ /* 0x004fe20007800000 */
[--C-:B------:R-:W-:Y:S01]  /*1c30*/  FFMA R15, R41, UR10, -R2.reuse ;  /* 0x0000000a290f7c23 */ /* 0x100fe20008000802 */
[----:B------:R-:W2:Y:S01]  /*1c40*/  MUFU.EX2 R7, R7 ;  /* 0x0000000700077308 */ /* 0x000ea20000000800 */
[----:B------:R-:W-:Y:S01]  /*1c50*/  ULDC UR10, c[0x0][0x604] ;  /* 0x00018100000a7ab9 */ /* 0x000fe20000000800 */
[----:B------:R-:W-:Y:S01]  /*1c60*/  FSETP.NEU.AND P1, PT, R4, -INF , PT ;  /* 0xff8000000400780b */ /* 0x000fe20003f2d000 */
[--C-:B------:R-:W-:Y:S01]  /*1c70*/  FFMA R10, R44, UR10, -R2.reuse ;  /* 0x0000000a2c0a7c23 */ /* 0x100fe20008000802 */
[----:B------:R-:W-:Y:S01]  /*1c80*/  ULDC UR10, c[0x0][0x604] ;  /* 0x00018100000a7ab9 */ /* 0x000fe20000000800 */
[----:B------:R-:W-:Y:S01]  /*1c90*/  @!P4 FMUL R28, R28, 0.5 ;  /* 0x3f0000001c1cc820 */ /* 0x000fe20000400000 */
[----:B------:R-:W-:Y:S01]  /*1ca0*/  FSEL R3, R4, RZ, P1 ;  /* 0x000000ff04037208 */ /* 0x000fe20000800000 */
[----:B------:R-:W-:Y:S01]  /*1cb0*/  FFMA R17, R45, UR10, -R2 ;  /* 0x0000000a2d117c23 */ /* 0x000fe20008000802 */
[----:B------:R-:W-:Y:S01]  /*1cc0*/  FSETP.GEU.AND P1, PT, R11, -126, PT ;  /* 0xc2fc00000b00780b */ /* 0x000fe20003f2e000 */
[----:B---3--:R-:W-:Y:S01]  /*1cd0*/  @!P6 FMUL R24, R24, R24 ;  /* 0x000000181818e220 */ /* 0x008fe20000400000 */
[----:B------:R-:W3:Y:S01]  /*1ce0*/  MUFU.EX2 R9, R9 ;  /* 0x0000000900097308 */ /* 0x000ee20000000800 */
[----:B------:R-:W-:Y:S01]  /*1cf0*/  FSETP.GEU.AND P6, PT, R8, -126, PT ;  /* 0xc2fc00000800780b */ /* 0x000fe20003fce000 */
[----:B------:R-:W-:-:S02]  /*1d00*/  ULDC UR10, c[0x0][0x604] ;  /* 0x00018100000a7ab9 */ /* 0x000fc40000000800 */
[--C-:B------:R-:W-:Y:S01]  /*1d10*/  FFMA R36, R48, UR10, -R2.reuse ;  /* 0x0000000a30247c23 */ /* 0x100fe20008000802 */
[----:B------:R-:W-:Y:S01]  /*1d20*/  ULDC UR10, c[0x0][0x604] ;  /* 0x00018100000a7ab9 */ /* 0x000fe20000000800 */
[----:B--2---:R-:W-:Y:S01]  /*1d30*/  @!P5 FMUL R7, R7, R7 ;  /* 0x000000070707d220 */ /* 0x004fe20000400000 */
[----:B------:R-:W-:Y:S01]  /*1d40*/  FSETP.GEU.AND P5, PT, R13, -126, PT ;  /* 0xc2fc00000d00780b */ /* 0x000fe20003fae000 */
[----:B------:R-:W2:Y:S01]  /*1d50*/  MUFU.EX2 R6, R6 ;  /* 0x0000000600067308 */ /* 0x000ea20000000800 */
[--C-:B------:R-:W-:Y:S02]  /*1d60*/  FFMA R19, R49, UR10, -R2.reuse ;  /* 0x0000000a31137c23 */ /* 0x100fe40008000802 */
[----:B------:R-:W-:Y:S01]  /*1d70*/  @!P1 FMUL R11, R11, 0.5 ;  /* 0x3f0000000b0b9820 */ /* 0x000fe20000400000 */
[----:B------:R-:W-:Y:S02]  /*1d80*/  ULDC UR10, c[0x0][0x604] ;  /* 0x00018100000a7ab9 */ /* 0x000fe40000000800 */
[----:B------:R-:W-:Y:S01]  /*1d90*/  @!P6 FMUL R8, R8, 0.5 ;  /* 0x3f0000000808e820 */ /* 0x000fe20000400000 */
[--C-:B------:R-:W-:Y:S01]  /*1da0*/  FFMA R12, R52, UR10, -R2.reuse ;  /* 0x0000000a340c7c23 */ /* 0x100fe20008000802 */
[----:B------:R-:W-:Y:S01]  /*1db0*/  ULDC UR10, c[0x0][0x604] ;  /* 0x00018100000a7ab9 */ /* 0x000fe20000000800 */
[----:B------:R-:W4:Y:S01]  /*1dc0*/  MUFU.EX2 R11, R11 ;  /* 0x0000000b000b7308 */ /* 0x000f220000000800 */
[----:B---3--:R-:W-:Y:S01]  /*1dd0*/  @!P2 FMUL R9, R9, R9 ;  /* 0x000000090909a220 */ /* 0x008fe20000400000 */
[----:B------:R-:W-:Y:S01]  /*1de0*/  FSETP.GEU.AND P2, PT, R15, -126, PT ;  /* 0xc2fc00000f00780b */ /* 0x000fe20003f4e000 */
[----:B------:R-:W-:Y:S01]  /*1df0*/  FFMA R21, R53, UR10, -R2 ;  /* 0x0000000a35157c23 */ /* 0x000fe20008000802 */
[----:B------:R-:W-:Y:S01]  /*1e00*/  @!P5 FMUL R13, R13, 0.5 ;  /* 0x3f0000000d0dd820 */ /* 0x000fe20000400000 */
[----:B------:R-:W-:-:S02]  /*1e10*/  ULDC UR10, c[0x0][0x604] ;  /* 0x00018100000a7ab9 */ /* 0x000fc40000000800 */
[--C-:B------:R-:W-:Y:S01]  /*1e20*/  FFMA R40, R56, UR10, -R2.reuse ;  /* 0x0000000a38287c23 */ /* 0x100fe20008000802 */
[----:B------:R-:W3:Y:S01]  /*1e30*/  MUFU.EX2 R28, R28 ;  /* 0x0000001c001c7308 */ /* 0x000ee20000000800 */
[----:B--2---:R-:W-:Y:S01]  /*1e40*/  @!P3 FMUL R6, R6, R6 ;  /* 0x000000060606b220 */ /* 0x004fe20000400000 */
[----:B------:R-:W-:Y:S01]  /*1e50*/  FSETP.GEU.AND P3, PT, R32, -126, PT ;  /* 0xc2fc00002000780b */ /* 0x000fe20003f6e000 */
[----:B------:R-:W-:Y:S02]  /*1e60*/  ULDC UR10, c[0x0][0x604] ;  /* 0x00018100000a7ab9 */ /* 0x000fe40000000800 */
[--C-:B------:R-:W-:Y:S01]  /*1e70*/  FFMA R23, R57, UR10, -R2.reuse ;  /* 0x0000000a39177c23 */ /* 0x100fe20008000802 */
[----:B------:R-:W-:Y:S01]  /*1e80*/  ULDC UR10, c[0x0][0x604] ;  /* 0x00018100000a7ab9 */ /* 0x000fe20000000800 */
[----:B------:R-:W-:Y:S01]  /*1e90*/  @!P2 FMUL R15, R15, 0.5 ;  /* 0x3f0000000f0fa820 */ /* 0x000fe20000400000 */
[----:B------:R-:W2:Y:S01]  /*1ea0*/  MUFU.EX2 R13, R13 ;  /* 0x0000000d000d7308 */ /* 0x000ea20000000800 */
[----:B----4-:R-:W-:Y:S01]  /*1eb0*/  @!P1 FMUL R11, R11, R11 ;  /* 0x0000000b0b0b9220 */ /* 0x010fe20000400000 */
[----:B------:R-:W-:Y:S01]  /*1ec0*/  FSETP.GEU.AND P1, PT, R17, -126, PT ;  /* 0xc2fc00001100780b */ /* 0x000fe20003f2e000 */
[----:B------:R-:W-:Y:S01]  /*1ed0*/  FFMA R14, R60, UR10, -R2 ;  /* 0x0000000a3c0e7c23 */ /* 0x000fe20008000802 */
[----:B------:R-:W-:-:S02]  /*1ee0*/  ULDC UR10, c[0x0][0x604] ;  /* 0x00018100000a7ab9 */ /* 0x000fc40000000800 */
[--C-:B------:R-:W-:Y:S01]  /*1ef0*/  FFMA R25, R61, UR10, -R2.reuse ;  /* 0x0000000a3d197c23 */ /* 0x100fe20008000802 */
[----:B------:R-:W-:Y:S01]  /*1f00*/  @!P3 FMUL R32, R32, 0.5 ;  /* 0x3f0000002020b820 */ /* 0x000fe20000400000 */
[----:B------:R-:W4:Y:S01]  /*1f10*/  MUFU.EX2 R8, R8 ;  /* 0x0000000800087308 */ /* 0x000f220000000800 */
[----:B---3--:R-:W-:Y:S01]  /*1f20*/  @!P4 FMUL R28, R28, R28 ;  /* 0x0000001c1c1cc220 */ /* 0x008fe20000400000 */
[----:B------:R-:W-:Y:S01]  /*1f30*/  FSETP.GEU.AND P4, PT, R10, -126, PT ;  /* 0xc2fc00000a00780b */ /* 0x000fe20003f8e000 */
[----:B------:R-:W-:Y:S02]  /*1f40*/  ULDC UR10, c[0x0][0x604] ;  /* 0x00018100000a7ab9 */ /* 0x000fe40000000800 */
[--C-:B------:R-:W-:Y:S01]  /*1f50*/  FFMA R44, R64, UR10, -R2.reuse ;  /* 0x0000000a402c7c23 */ /* 0x100fe20008000802 */
[----:B------:R-:W-:Y:S01]  /*1f60*/  ULDC UR10, c[0x0][0x604] ;  /* 0x00018100000a7ab9 */ /* 0x000fe20000000800 */
[----:B------:R-:W-:Y:S01]  /*1f70*/  @!P1 FMUL R17, R17, 0.5 ;  /* 0x3f00000011119820 */ /* 0x000fe20000400000 */
[----:B------:R-:W3:Y:S01]  /*1f80*/  MUFU.EX2 R15, R15 ;  /* 0x0000000f000f7308 */ /* 0x000ee20000000800 */
[----:B--2---:R-:W-:Y:S01]  /*1f90*/  @!P5 FMUL R13, R13, R13 ;  /* 0x0000000d0d0dd220 */ /* 0x004fe20000400000 */
[----:B------:R-:W-:Y:S01]  /*1fa0*/  FSETP.GEU.AND P5, PT, R19, -126, PT ;  /* 0xc2fc00001300780b */ /* 0x000fe20003fae000 */
[----:B------:R-:W-:Y:S01]  /*1fb0*/  FFMA R29, R65, UR10, -R2 ;  /* 0x0000000a411d7c23 */ /* 0x000fe20008000802 */
[----:B------:R-:W-:-:S02]  /*1fc0*/  ULDC UR10, c[0x0][0x604] ;  /* 0x00018100000a7ab9 */ /* 0x000fc40000000800 */
[--C-:B------:R-:W-:Y:S01]  /*1fd0*/  FFMA R16, R68, UR10, -R2.reuse ;  /* 0x0000000a44107c23 */ /* 0x100fe20008000802 */
[----:B------:R-:W-:Y:S01]  /*1fe0*/  @!P4 FMUL R10, R10, 0.5 ;  /* 0x3f0000000a0ac820 */ /* 0x000fe20000400000 */
[----:B------:R-:W2:Y:S01]  /*1ff0*/  MUFU.EX2 R17, R17 ;  /* 0x0000001100117308 */ /* 0x000ea20000000800 */
[----:B----4-:R-:W-:Y:S01]  /*2000*/  @!P6 FMUL R8, R8, R8 ;  /* 0x000000080808e220 */ /* 0x010fe20000400000 */
[----:B------:R-:W-:Y:S01]  /*2010*/  FSETP.GEU.AND P6, PT, R36, -126, PT ;  /* 0xc2fc00002400780b */ /* 0x000fe20003fce000 */
[----:B------:R-:W-:Y:S02]  /*2020*/  ULDC UR10, c[0x0][0x604] ;  /* 0x00018100000a7ab9 */ /* 0x000fe40000000800 */
[--C-:B------:R-:W-:Y:S01]  /*2030*/  FFMA R33, R69, UR10, -R2.reuse ;  /* 0x0000000a45217c23 */ /* 0x100fe20008000802 */
[----:B------:R-:W-:Y:S01]  /*2040*/  ULDC UR10, c[0x0][0x604] ;  /* 0x00018100000a7ab9 */ /* 0x000fe20000000800 */
[----:B------:R-:W-:Y:S01]  /*2050*/  @!P5 FMUL R19, R19, 0.5 ;  /* 0x3f0000001313d820 */ /* 0x000fe20000400000 */
[----:B------:R-:W4:Y:S01]  /*2060*/  MUFU.EX2 R32, R32 ;  /* 0x0000002000207308 */ /* 0x000f220000000800 */
[----:B---3--:R-:W-:Y:S01]  /*2070*/  @!P2 FMUL R15, R15, R15 ;  /* 0x0000000f0f0fa220 */ /* 0x008fe20000400000 */
[----:B------:R-:W-:Y:S01]  /*2080*/  FSETP.GEU.AND P2, PT, R21, -126, PT ;  /* 0xc2fc00001500780b */ /* 0x000fe20003f4e000 */
[----:B------:R-:W-:Y:S01]  /*2090*/  FFMA R48, R72, UR10, -R2 ;  /* 0x0000000a48307c23 */ /* 0x000fe20008000802 */
[----:B------:R-:W-:-:S02]  /*20a0*/  ULDC UR10, c[0x0][0x604] ;  /* 0x00018100000a7ab9 */ /* 0x000fc40000000800 */
[--C-:B------:R-:W-:Y:S01]  /*20b0*/  FFMA R37, R73, UR10, -R2.reuse ;  /* 0x0000000a49257c23 */ /* 0x100fe20008000802 */
[----:B------:R-:W-:Y:S01]  /*20c0*/  @!P6 FMUL R36, R36, 0.5 ;  /* 0x3f0000002424e820 */ /* 0x000fe20000400000 */
        /* <DEDUP_REMOVED lines=180> */
[----:B------:R-:W-:Y:S01]  /*2c10*/  FMUL R3, R3, UR10 ;  /* 0x0000000a03037c20 */ /* 0x000fe20008400000 */
[----:B------:R-:W-:Y:S01]  /*2c20*/  @!P2 FMUL R64, R64, 0.5 ;  /* 0x3f0000004040a820 */ /* 0x000fe20000400000 */
[----:B------:R-:W4:Y:S01]  /*2c30*/  MUFU.EX2 R61, R61 ;  /* 0x0000003d003d7308 */ /* 0x000f220000000800 */
[----:B---3--:R-:W-:Y:S01]  /*2c40*/  @!P3 FMUL R53, R53, R53 ;  /* 0x000000353535b220 */ /* 0x008fe20000400000 */
[----:B------:R-:W-:Y:S01]  /*2c50*/  FSETP.GEU.AND P3, PT, R65, -126, PT ;  /* 0xc2fc00004100780b */ /* 0x000fe20003f6e000 */
[----:B------:R-:W-:Y:S01]  /*2c60*/  ULDC UR10, c[0x0][0x604] ;  /* 0x00018100000a7ab9 */ /* 0x000fe20000000800 */
[--C-:B------:R-:W-:Y:S01]  /*2c70*/  FFMA R26, R26, UR11, -R3.reuse ;  /* 0x0000000b1a1a7c23 */ /* 0x100fe20008000803 */
[--C-:B------:R-:W-:Y:S01]  /*2c80*/  FFMA R116, R27, UR10, -R3.reuse ;  /* 0x0000000a1b747c23 */ /* 0x100fe20008000803 */
[----:B------:R-:W-:Y:S01]  /*2c90*/  ULDC UR10, c[0x0][0x604] ;  /* 0x00018100000a7ab9 */ /* 0x000fe20000000800 */
[----:B------:R-:W-:Y:S01]  /*2ca0*/  @!P1 FMUL R68, R68, 0.5 ;  /* 0x3f00000044449820 */ /* 0x000fe20000400000 */
[----:B------:R-:W3:Y:S01]  /*2cb0*/  MUFU.EX2 R72, R72 ;  /* 0x0000004800487308 */ /* 0x000ee20000000800 */
[----:B--2---:R-:W-:Y:S01]  /*2cc0*/  @!P4 FMUL R57, R57, R57 ;  /* 0x000000393939c220 */ /* 0x004fe20000400000 */
[----:B------:R-:W-:Y:S01]  /*2cd0*/  FSETP.GEU.AND P4, PT, R69, -126, PT ;  /* 0xc2fc00004500780b */ /* 0x000fe20003f8e000 */
[--C-:B------:R-:W-:Y:S01]  /*2ce0*/  FFMA R30, R30, UR10, -R3.reuse ;  /* 0x0000000a1e1e7c23 */ /* 0x100fe20008000803 */
[----:B------:R-:W-:Y:S01]  /*2cf0*/  ULDC UR10, c[0x0][0x604] ;  /* 0x00018100000a7ab9 */ /* 0x000fe20000000800 */
[----:B------:R-:W-:Y:S01]  /*2d00*/  ULDC UR11, c[0x0][0x604] ;  /* 0x00018100000b7ab9 */ /* 0x000fe20000000800 */
[--C-:B------:R-:W-:Y:S01]  /*2d10*/  FFMA R120, R31, UR10, -R3.reuse ;  /* 0x0000000a1f787c23 */ /* 0x100fe20008000803 */
[----:B------:R-:W-:Y:S01]  /*2d20*/  @!P3 FMUL R65, R65, 0.5 ;  /* 0x3f0000004141b820 */ /* 0x000fe20000400000 */
[----:B------:R-:W2:Y:S01]  /*2d30*/  MUFU.EX2 R64, R64 ;  /* 0x0000004000407308 */ /* 0x000ea20000000800 */
[----:B----4-:R-:W-:Y:S01]  /*2d40*/  @!P6 FMUL R61, R61, R61 ;  /* 0x0000003d3d3de220 */ /* 0x010fe20000400000 */
[----:B------:R-:W-:Y:S01]  /*2d50*/  FSETP.GEU.AND P6, PT, R73, -126, PT ;  /* 0xc2fc00004900780b */ /* 0x000fe20003fce000 */
[----:B------:R-:W-:Y:S01]  /*2d60*/  ULDC UR10, c[0x0][0x604] ;  /* 0x00018100000a7ab9 */ /* 0x000fe20000000800 */
[--C-:B------:R-:W-:Y:S01]  /*2d70*/  FFMA R130, R130, UR11, -R3.reuse ;  /* 0x0000000b82827c23 */ /* 0x100fe20008000803 */
[--C-:B------:R-:W-:Y:S01]  /*2d80*/  FFMA R34, R34, UR10, -R3.reuse ;  /* 0x0000000a22227c23 */ /* 0x100fe20008000803 */
[----:B------:R-:W-:Y:S01]  /*2d90*/  ULDC UR10, c[0x0][0x604] ;  /* 0x00018100000a7ab9 */ /* 0x000fe20000000800 */
[----:B------:R-:W-:Y:S01]  /*2da0*/  @!P4 FMUL R69, R69, 0.5 ;  /* 0x3f0000004545c820 */ /* 0x000fe20000400000 */
[----:B------:R-:W4:Y:S01]  /*2db0*/  MUFU.EX2 R68, R68 ;  /* 0x0000004400447308 */ /* 0x000f220000000800 */
[----:B---3--:R-:W-:Y:S01]  /*2dc0*/  @!P5 FMUL R72, R72, R72 ;  /* 0x000000484848d220 */ /* 0x008fe20000400000 */
[----:B------:R-:W-:Y:S01]  /*2dd0*/  FSETP.GEU.AND P5, PT, R84, -126, PT ;  /* 0xc2fc00005400780b */ /* 0x000fe20003fae000 */
[--C-:B------:R-:W-:Y:S01]  /*2de0*/  FFMA R124, R35, UR10, -R3.reuse ;  /* 0x0000000a237c7c23 */ /* 0x100fe20008000803 */
[----:B------:R-:W-:Y:S01]  /*2df0*/  ULDC UR10, c[0x0][0x604] ;  /* 0x00018100000a7ab9 */ /* 0x000fe20000000800 */
[----:B------:R-:W-:Y:S01]  /*2e00*/  ULDC UR11, c[0x0][0x604] ;  /* 0x00018100000b7ab9 */ /* 0x000fe20000000800 */
[--C-:B------:R-:W-:Y:S01]  /*2e10*/  FFMA R38, R38, UR10, -R3.reuse ;  /* 0x0000000a26267c23 */ /* 0x100fe20008000803 */
[----:B------:R-:W-:Y:S01]  /*2e20*/  @!P6 FMUL R73, R73, 0.5 ;  /* 0x3f0000004949e820 */ /* 0x000fe20000400000 */
[----:B------:R-:W3:Y:S01]  /*2e30*/  MUFU.EX2 R65, R65 ;  /* 0x0000004100417308 */ /* 0x000ee20000000800 */
[----:B--2---:R-:W-:Y:S01]  /*2e40*/  @!P2 FMUL R64, R64, R64 ;  /* 0x000000404040a220 */ /* 0x004fe20000400000 */
[----:B------:R-:W-:Y:S01]  /*2e50*/  FSETP.GEU.AND P2, PT, R76, -126, PT ;  /* 0xc2fc00004c00780b */ /* 0x000fe20003f4e000 */
[----:B------:R-:W-:Y:S01]  /*2e60*/  ULDC UR10, c[0x0][0x604] ;  /* 0x00018100000a7ab9 */ /* 0x000fe20000000800 */
[--C-:B------:R-:W-:Y:S01]  /*2e70*/  FFMA R125, R131, UR14, -R3.reuse ;  /* 0x0000000e837d7c23 */ /* 0x100fe20008000803 */
[--C-:B------:R-:W-:Y:S01]  /*2e80*/  FFMA R128, R39, UR10, -R3.reuse ;  /* 0x0000000a27807c23 */ /* 0x100fe20008000803 */
[----:B------:R-:W-:Y:S01]  /*2e90*/  ULDC UR10, c[0x0][0x604] ;  /* 0x00018100000a7ab9 */ /* 0x000fe20000000800 */
[----:B------:R-:W-:Y:S01]  /*2ea0*/  @!P5 FMUL R84, R84, 0.5 ;  /* 0x3f0000005454d820 */ /* 0x000fe20000400000 */
[----:B------:R-:W2:Y:S01]  /*2eb0*/  MUFU.EX2 R69, R69 ;  /* 0x0000004500457308 */ /* 0x000ea20000000800 */
[----:B----4-:R-:W-:Y:S01]  /*2ec0*/  @!P1 FMUL R68, R68, R68 ;  /* 0x0000004444449220 */ /* 0x010fe20000400000 */
[----:B------:R-:W-:Y:S01]  /*2ed0*/  FSETP.GEU.AND P1, PT, R80, -126, PT ;  /* 0xc2fc00005000780b */ /* 0x000fe20003f2e000 */
[--C-:B------:R-:W-:Y:S01]  /*2ee0*/  FFMA R42, R42, UR10, -R3.reuse ;  /* 0x0000000a2a2a7c23 */ /* 0x100fe20008000803 */
[----:B------:R-:W-:Y:S01]  /*2ef0*/  ULDC UR10, c[0x0][0x604] ;  /* 0x00018100000a7ab9 */ /* 0x000fe20000000800 */
[--C-:B------:R-:W-:Y:S01]  /*2f00*/  FFMA R138, R138, UR18, -R3.reuse ;  /* 0x000000128a8a7c23 */ /* 0x100fe20008000803 */
[--C-:B------:R-:W-:Y:S01]  /*2f10*/  FFMA R132, R43, UR10, -R3.reuse ;  /* 0x0000000a2b847c23 */ /* 0x100fe20008000803 */
[----:B------:R-:W-:Y:S01]  /*2f20*/  @!P2 FMUL R76, R76, 0.5 ;  /* 0x3f0000004c4ca820 */ /* 0x000fe20000400000 */
[----:B------:R-:W4:Y:S01]  /*2f30*/  MUFU.EX2 R73, R73 ;  /* 0x0000004900497308 */ /* 0x000f220000000800 */
[----:B---3--:R-:W-:Y:S01]  /*2f40*/  @!P3 FMUL R65, R65, R65 ;  /* 0x000000414141b220 */ /* 0x008fe20000400000 */
[----:B------:R-:W-:Y:S01]  /*2f50*/  FSETP.GEU.AND P3, PT, R77, -126, PT ;  /* 0xc2fc00004d00780b */ /* 0x000fe20003f6e000 */
[----:B------:R-:W-:Y:S01]  /*2f60*/  ULDC UR10, c[0x0][0x604] ;  /* 0x00018100000a7ab9 */ /* 0x000fe20000000800 */
[----:B------:R-:W-:Y:S01]  /*2f70*/  ULDC UR14, c[0x0][0x604] ;  /* 0x00018100000e7ab9 */ /* 0x000fe20000000800 */
        /* <DEDUP_REMOVED lines=8> */
[--C-:B------:R-:W-:Y:S01]  /*3000*/  FFMA R142, R142, UR19, -R3.reuse ;  /* 0x000000138e8e7c23 */ /* 0x100fe20008000803 */
        /* <DEDUP_REMOVED lines=15> */
[--C-:B------:R-:W-:Y:S01]  /*3100*/  FFMA R146, R146, UR14, -R3.reuse ;  /* 0x0000000e92927c23 */ /* 0x100fe20008000803 */
        /* <DEDUP_REMOVED lines=73> */
[----:B------:R-:W-:Y:S01]  /*35a0*/  FFMA R86, R86, UR10, -R3 ;  /* 0x0000000a56567c23 */ /* 0x000fe20008000803 */
[----:B------:R-:W-:Y:S01]  /*35b0*/  @!P3 FMUL R101, R101, 0.5 ;  /* 0x3f0000006565b820 */ /* 0x000fe20000400000 */
[----:B------:R-:W2:Y:S01]  /*35c0*/  MUFU.EX2 R100, R100 ;  /* 0x0000006400647308 */ /* 0x000ea20000000800 */
[----:B----4-:R-:W-:Y:S01]  /*35d0*/  @!P6 FMUL R97, R97, R97 ;  /* 0x000000616161e220 */ /* 0x010fe20000400000 */
[----:B------:R-:W-:Y:S01]  /*35e0*/  FSETP.GEU.AND P6, PT, R109, -126, PT ;  /* 0xc2fc00006d00780b */ /* 0x000fe20003fce000 */
[----:B------:R-:W-:-:S04]  /*35f0*/  ULDC UR10, c[0x0][0x604] ;  /* 0x00018100000a7ab9 */ /* 0x000fc80000000800 */
[----:B------:R-:W-:Y:S01]  /*3600*/  @!P4 FMUL R105, R105, 0.5 ;  /* 0x3f0000006969c820 */ /* 0x000fe20000400000 */
[----:B------:R-:W4:Y:S01]  /*3610*/  MUFU.EX2 R104, R104 ;  /* 0x0000006800687308 */ /* 0x000f220000000800 */
[----:B---3--:R-:W-:Y:S01]  /*3620*/  @!P5 FMUL R108, R108, R108 ;  /* 0x0000006c6c6cd220 */ /* 0x008fe20000400000 */
[----:B------:R-:W-:-:S05]  /*3630*/  FSETP.GEU.AND P5, PT, R120, -126, PT ;  /* 0xc2fc00007800780b */ /* 0x000fca0003fae000 */
[----:B------:R-:W-:Y:S01]  /*3640*/  @!P6 FMUL R109, R109, 0.5 ;  /* 0x3f0000006d6de820 */ /* 0x000fe20000400000 */
[----:B------:R-:W3:Y:S01]  /*3650*/  MUFU.EX2 R101, R101 ;  /* 0x0000006500657308 */ /* 0x000ee20000000800 */
[----:B--2---:R-:W-:Y:S01]  /*3660*/  @!P2 FMUL R100, R100, R100 ;  /* 0x000000646464a220 */ /* 0x004fe20000400000 */
[----:B------:R-:W-:-:S05]  /*3670*/  FSETP.GEU.AND P2, PT, R2, -126, PT ;  /* 0xc2fc00000200780b */ /* 0x000fca0003f4e000 */
[----:B------:R-:W-:Y:S01]  /*3680*/  @!P5 FMUL R120, R120, 0.5 ;  /* 0x3f0000007878d820 */ /* 0x000fe20000400000 */
[----:B------:R-:W2:Y:S01]  /*3690*/  MUFU.EX2 R105, R105 ;  /* 0x0000006900697308 */ /* 0x000ea20000000800 */
[----:B----4-:R-:W-:Y:S01]  /*36a0*/  @!P1 FMUL R104, R104, R104 ;  /* 0x0000006868689220 */ /* 0x010fe20000400000 */
[----:B------:R-:W-:-:S05]  /*36b0*/  FSETP.GEU.AND P1, PT, R116, -126, PT ;  /* 0xc2fc00007400780b */ /* 0x000fca0003f2e000 */
[----:B------:R-:W-:Y:S01]  /*36c0*/  @!P2 FMUL R2, R2, 0.5 ;  /* 0x3f0000000202a820 */ /* 0x000fe20000400000 */
[----:B------:R-:W4:Y:S01]  /*36d0*/  MUFU.EX2 R109, R109 ;  /* 0x0000006d006d7308 */ /* 0x000f220000000800 */
[----:B---3--:R-:W-:Y:S01]  /*36e0*/  @!P3 FMUL R101, R101, R101 ;  /* 0x000000656565b220 */ /* 0x008fe20000400000 */
[----:B------:R-:W-:-:S03]  /*36f0*/  FSETP.GEU.AND P3, PT, R113, -126, PT ;  /* 0xc2fc00007100780b */ /* 0x000fc60003f6e000 */
[----:B------:R-:W-:Y:S01]  /*3700*/  FADD R135, R48, R101 ;  /* 0x0000006530877221 */ /* 0x000fe20000000000 */
[----:B------:R-:W-:Y:S01]  /*3710*/  F2FP.BF16.F32.PACK_AB R48, R37, R48 ;  /* 0x000000302530723e */ /* 0x000fe200000010ff */
[----:B------:R-:W-:Y:S01]  /*3720*/  @!P1 FMUL R116, R116, 0.5 ;  /* 0x3f00000074749820 */ /* 0x000fe20000400000 */
[----:B------:R3:W5:Y:S01]  /*3730*/  MUFU.EX2 R112, R2 ;  /* 0x0000000200707308 */ /* 0x0007620000000800 */
[----:B--2---:R-:W-:Y:S01]  /*3740*/  @!P4 FMUL R105, R105, R105 ;  /* 0x000000696969c220 */ /* 0x004fe20000400000 */
[----:B------:R-:W-:-:S03]  /*3750*/  FSETP.GEU.AND P4, PT, R26, -126, PT ;  /* 0xc2fc00001a00780b */ /* 0x000fc60003f8e000 */
[----:B------:R-:W-:Y:S02]  /*3760*/  FADD R137, R18, R105 ;  /* 0x0000006912897221 */ /* 0x000fe40000000000 */
[----:B------:R-:W-:Y:S01]  /*3770*/  @!P3 FMUL R113, R113, 0.5 ;  /* 0x3f0000007171b820 */ /* 0x000fe20000400000 */
[----:B------:R-:W2:Y:S01]  /*3780*/  MUFU.EX2 R120, R120 ;  /* 0x0000007800787308 */ /* 0x000ea20000000800 */
[----:B----4-:R-:W-:Y:S01]  /*3790*/  @!P6 FMUL R109, R109, R109 ;  /* 0x0000006d6d6de220 */ /* 0x010fe20000400000 */
[----:B------:R-:W-:Y:S01]  /*37a0*/  FSETP.GEU.AND P6, PT, R30, -126, PT ;  /* 0xc2fc00001e00780b */ /* 0x000fe20003fce000 */
[----:B---3--:R-:W-:Y:S01]  /*37b0*/  FFMA R2, R87, UR10, -R3 ;  /* 0x0000000a57027c23 */ /* 0x008fe20008000803 */
[----:B------:R-:W-:-:S03]  /*37c0*/  ULDC UR10, c[0x0][0x604] ;  /* 0x00018100000a7ab9 */ /* 0x000fc60000000800 */
[----:B------:R-:W-:Y:S01]  /*37d0*/  @!P4 FMUL R26, R26, 0.5 ;  /* 0x3f0000001a1ac820 */ /* 0x000fe20000400000 */
[----:B------:R-:W3:Y:S01]  /*37e0*/  MUFU.EX2 R116, R116 ;  /* 0x0000007400747308 */ /* 0x000ee20000000800 */
[----:B-----5:R-:W-:Y:S01]  /*37f0*/  @!P2 FMUL R112, R112, R112 ;  /* 0x000000707070a220 */ /* 0x020fe20000400000 */
[----:B------:R-:W-:-:S05]  /*3800*/  FSETP.GEU.AND P2, PT, R124, -126, PT ;  /* 0xc2fc00007c00780b */ /* 0x000fca0003f4e000 */
[----:B------:R-:W-:Y:S01]  /*3810*/  @!P6 FMUL R30, R30, 0.5 ;  /* 0x3f0000001e1ee820 */ /* 0x000fe20000400000 */
[----:B------:R-:W4:Y:S01]  /*3820*/  MUFU.EX2 R113, R113 ;  /* 0x0000007100717308 */ /* 0x000f220000000800 */
[----:B--2---:R-:W-:Y:S01]  /*3830*/  @!P5 FMUL R120, R120, R120 ;  /* 0x000000787878d220 */ /* 0x004fe20000400000 */
[----:B------:R-:W-:-:S05]  /*3840*/  FSETP.GEU.AND P5, PT, R132, -126, PT ;  /* 0xc2fc00008400780b */ /* 0x000fca0003fae000 */
[----:B------:R-:W-:Y:S01]  /*3850*/  @!P2 FMUL R124, R124, 0.5 ;  /* 0x3f0000007c7ca820 */ /* 0x000fe20000400000 */
[----:B------:R2:W5:Y:S01]  /*3860*/  MUFU.EX2 R27, R26 ;  /* 0x0000001a001b7308 */ /* 0x0005620000000800 */
[----:B---3--:R-:W-:Y:S01]  /*3870*/  @!P1 FMUL R116, R116, R116 ;  /* 0x0000007474749220 */ /* 0x008fe20000400000 */
[----:B------:R-:W-:-:S05]  /*3880*/  FSETP.GEU.AND P1, PT, R128, -126, PT ;  /* 0xc2fc00008000780b */ /* 0x000fca0003f2e000 */
[----:B------:R-:W-:Y:S01]  /*3890*/  @!P5 FMUL R132, R132, 0.5 ;  /* 0x3f0000008484d820 */ /* 0x000fe20000400000 */
[----:B------:R3:W1:Y:S01]  /*38a0*/  MUFU.EX2 R31, R30 ;  /* 0x0000001e001f7308 */ /* 0x0006620000000800 */
[----:B----4-:R-:W-:Y:S01]  /*38b0*/  @!P3 FMUL R113, R113, R113 ;  /* 0x000000717171b220 */ /* 0x010fe20000400000 */
[----:B------:R-:W-:Y:S01]  /*38c0*/  FSETP.GEU.AND P3, PT, R34, -126, PT ;  /* 0xc2fc00002200780b */ /* 0x000fe20003f6e000 */
[--C-:B--2---:R-:W-:Y:S01]  /*38d0*/  FFMA R26, R90, UR10, -R3.reuse ;  /* 0x0000000a5a1a7c23 */ /* 0x104fe20008000803 */
[----:B------:R-:W-:Y:S02]  /*38e0*/  ULDC UR10, c[0x0][0x604] ;  /* 0x00018100000a7ab9 */ /* 0x000fe40000000800 */
[----:B------:R-:W-:Y:S01]  /*38f0*/  FFMA R91, R91, UR10, -R3 ;  /* 0x0000000a5b5b7c23 */ /* 0x000fe20008000803 */
[----:B------:R-:W-:Y:S01]  /*3900*/  @!P1 FMUL R128, R128, 0.5 ;  /* 0x3f00000080809820 */ /* 0x000fe20000400000 */
[----:B------:R-:W2:Y:S01]  /*3910*/  MUFU.EX2 R124, R124 ;  /* 0x0000007c007c7308 */ /* 0x000ea20000000800 */
[----:B-----5:R-:W-:Y:S01]  /*3920*/  @!P4 FMUL R27, R27, R27 ;  /* 0x0000001b1b1bc220 */ /* 0x020fe20000400000 */
[----:B------:R-:W-:Y:S01]  /*3930*/  FSETP.GEU.AND P4, PT, R38, -126, PT ;  /* 0xc2fc00002600780b */ /* 0x000fe20003f8e000 */
[----:B------:R-:W-:-:S02]  /*3940*/  ULDC UR10, c[0x0][0x604] ;  /* 0x00018100000a7ab9 */ /* 0x000fc40000000800 */
[--C-:B---3--:R-:W-:Y:S01]  /*3950*/  FFMA R30, R94, UR10, -R3.reuse ;  /* 0x0000000a5e1e7c23 */ /* 0x108fe20008000803 */
[----:B------:R-:W-:Y:S01]  /*3960*/  ULDC UR10, c[0x0][0x604] ;  /* 0x00018100000a7ab9 */ /* 0x000fe20000000800 */
[----:B------:R-:W-:Y:S01]  /*3970*/  @!P3 FMUL R34, R34, 0.5 ;  /* 0x3f0000002222b820 */ /* 0x000fe20000400000 */
[----:B------:R-:W3:Y:S01]  /*3980*/  MUFU.EX2 R132, R132 ;  /* 0x0000008400847308 */ /* 0x000ee20000000800 */
[----:B-1----:R-:W-:Y:S01]  /*3990*/  @!P6 FMUL R31, R31, R31 ;  /* 0x0000001f1f1fe220 */ /* 0x002fe20000400000 */
[----:B------:R-:W-:Y:S01]  /*39a0*/  FSETP.GEU.AND P6, PT, R42, -126, PT ;  /* 0xc2fc00002a00780b */ /* 0x000fe20003fce000 */
[----:B------:R-:W-:Y:S01]  /*39b0*/  FFMA R95, R95, UR10, -R3 ;  /* 0x0000000a5f5f7c23 */ /* 0x000fe20008000803 */
[----:B------:R-:W-:-:S03]  /*39c0*/  ULDC UR10, c[0x0][0x604] ;  /* 0x00018100000a7ab9 */ /* 0x000fc60000000800 */
[----:B------:R-:W-:Y:S01]  /*39d0*/  @!P4 FMUL R38, R38, 0.5 ;  /* 0x3f0000002626c820 */ /* 0x000fe20000400000 */
[----:B------:R-:W1:Y:S01]  /*39e0*/  MUFU.EX2 R128, R128 ;  /* 0x0000008000807308 */ /* 0x000e620000000800 */
[----:B--2---:R-:W-:Y:S01]  /*39f0*/  @!P2 FMUL R124, R124, R124 ;  /* 0x0000007c7c7ca220 */ /* 0x004fe20000400000 */
[----:B------:R-:W-:-:S05]  /*3a00*/  FSETP.GEU.AND P2, PT, R136, -126, PT ;  /* 0xc2fc00008800780b */ /* 0x000fca0003f4e000 */
[----:B------:R-:W-:Y:S01]  /*3a10*/  @!P6 FMUL R42, R42, 0.5 ;  /* 0x3f0000002a2ae820 */ /* 0x000fe20000400000 */
[----:B------:R2:W4:Y:S01]  /*3a20*/  MUFU.EX2 R35, R34 ;  /* 0x0000002200237308 */ /* 0x0005220000000800 */
[----:B---3--:R-:W-:Y:S01]  /*3a30*/  @!P5 FMUL R132, R132, R132 ;  /* 0x000000848484d220 */ /* 0x008fe20000400000 */
[----:B------:R-:W-:-:S05]  /*3a40*/  FSETP.GEU.AND P5, PT, R144, -126, PT ;  /* 0xc2fc00009000780b */ /* 0x000fca0003fae000 */
[----:B------:R-:W-:Y:S01]  /*3a50*/  @!P2 FMUL R136, R136, 0.5 ;  /* 0x3f0000008888a820 */ /* 0x000fe20000400000 */
[----:B------:R-:W3:Y:S01]  /*3a60*/  MUFU.EX2 R39, R38 ;  /* 0x0000002600277308 */ /* 0x000ee20000000800 */
[----:B-1----:R-:W-:Y:S01]  /*3a70*/  @!P1 FMUL R128, R128, R128 ;  /* 0x0000008080809220 */ /* 0x002fe20000400000 */
[----:B------:R-:W-:Y:S01]  /*3a80*/  FSETP.GEU.AND P1, PT, R140, -126, PT ;  /* 0xc2fc00008c00780b */ /* 0x000fe20003f2e000 */
[----:B--2---:R-:W-:-:S04]  /*3a90*/  FADD R34, R10, R73 ;  /* 0x000000490a227221 */ /* 0x004fc80000000000 */
[----:B------:R-:W-:Y:S01]  /*3aa0*/  @!P5 FMUL R144, R144, 0.5 ;  /* 0x3f0000009090d820 */ /* 0x000fe20000400000 */
[----:B------:R-:W1:Y:S01]  /*3ab0*/  MUFU.EX2 R43, R42 ;  /* 0x0000002a002b7308 */ /* 0x000e620000000800 */
[----:B----4-:R-:W-:Y:S01]  /*3ac0*/  @!P3 FMUL R35, R35, R35 ;  /* 0x000000232323b220 */ /* 0x010fe20000400000 */
[----:B------:R-:W-:Y:S01]  /*3ad0*/  FSETP.GEU.AND P3, PT, R46, -126, PT ;  /* 0xc2fc00002e00780b */ /* 0x000fe20003f6e000 */
[----:B------:R-:W-:Y:S01]  /*3ae0*/  FADD R143, R34, R137 ;  /* 0x00000089228f7221 */ /* 0x000fe20000000000 */
[----:B------:R-:W-:Y:S01]  /*3af0*/  FADD R34, R36, R77 ;  /* 0x0000004d24227221 */ /* 0x000fe20000000000 */
[----:B------:R-:W-:Y:S01]  /*3b00*/  FADD R137, R52, R109 ;  /* 0x0000006d34897221 */ /* 0x000fe20000000000 */
[----:B------:R-:W-:Y:S01]  /*3b10*/  F2FP.BF16.F32.PACK_AB R52, R45, R52 ;  /* 0x000000342d34723e */ /* 0x000fe200000010ff */
[----:B------:R-:W-:Y:S01]  /*3b20*/  @!P1 FMUL R140, R140, 0.5 ;  /* 0x3f0000008c8c9820 */ /* 0x000fe20000400000 */
[----:B------:R-:W2:Y:S01]  /*3b30*/  MUFU.EX2 R136, R136 ;  /* 0x0000008800887308 */ /* 0x000ea20000000800 */
[----:B---3--:R-:W-:Y:S01]  /*3b40*/  @!P4 FMUL R39, R39, R39 ;  /* 0x000000272727c220 */ /* 0x008fe20000400000 */
[----:B------:R-:W-:Y:S01]  /*3b50*/  FSETP.GEU.AND P4, PT, R50, -126, PT ;  /* 0xc2fc00003200780b */ /* 0x000fe20003f8e000 */
[----:B------:R-:W-:Y:S01]  /*3b60*/  FADD R147, R34, R137 ;  /* 0x0000008922937221 */ /* 0x000fe20000000000 */
[----:B------:R-:W-:Y:S01]  /*3b70*/  FADD R34, R21, R80 ;  /* 0x0000005015227221 */ /* 0x000fe20000000000 */
[----:B------:R-:W-:Y:S01]  /*3b80*/  FADD R137, R49, R112 ;  /* 0x0000007031897221 */ /* 0x000fe20000000000 */
[----:B------:R-:W-:Y:S01]  /*3b90*/  F2FP.BF16.F32.PACK_AB R36, R19, R36 ;  /* 0x000000241324723e */ /* 0x000fe200000010ff */
[----:B------:R-:W-:Y:S01]  /*3ba0*/  @!P3 FMUL R46, R46, 0.5 ;  /* 0x3f0000002e2eb820 */ /* 0x000fe20000400000 */
[----:B------:R-:W3:Y:S01]  /*3bb0*/  MUFU.EX2 R144, R144 ;  /* 0x0000009000907308 */ /* 0x000ee20000000800 */
[----:B-1----:R-:W-:Y:S01]  /*3bc0*/  @!P6 FMUL R43, R43, R43 ;  /* 0x0000002b2b2be220 */ /* 0x002fe20000400000 */
[----:B------:R-:W-:Y:S01]  /*3bd0*/  FSETP.GEU.AND P6, PT, R54, -126, PT ;  /* 0xc2fc00003600780b */ /* 0x000fe20003fce000 */
[----:B------:R-:W-:-:S04]  /*3be0*/  FADD R137, R34, R137 ;  /* 0x0000008922897221 */ /* 0x000fc80000000000 */
[----:B------:R-:W-:Y:S01]  /*3bf0*/  @!P4 FMUL R50, R50, 0.5 ;  /* 0x3f0000003232c820 */ /* 0x000fe20000400000 */
[----:B------:R-:W1:Y:S01]  /*3c00*/  MUFU.EX2 R140, R140 ;  /* 0x0000008c008c7308 */ /* 0x000e620000000800 */
[----:B--2---:R-:W-:Y:S01]  /*3c10*/  @!P2 FMUL R136, R136, R136 ;  /* 0x000000888888a220 */ /* 0x004fe20000400000 */
[----:B------:R-:W-:-:S05]  /*3c20*/  FSETP.GEU.AND P2, PT, R148, -126, PT ;  /* 0xc2fc00009400780b */ /* 0x000fca0003f4e000 */
[----:B------:R-:W-:Y:S01]  /*3c30*/  @!P6 FMUL R54, R54, 0.5 ;  /* 0x3f0000003636e820 */ /* 0x000fe20000400000 */
[----:B------:R-:W2:Y:S01]  /*3c40*/  MUFU.EX2 R47, R46 ;  /* 0x0000002e002f7308 */ /* 0x000ea20000000800 */
[----:B---3--:R-:W-:Y:S01]  /*3c50*/  @!P5 FMUL R144, R144, R144 ;  /* 0x000000909090d220 */ /* 0x008fe20000400000 */
[----:B------:R-:W-:-:S05]  /*3c60*/  FSETP.GEU.AND P5, PT, R154, -126, PT ;  /* 0xc2fc00009a00780b */ /* 0x000fca0003fae000 */
[----:B------:R-:W-:Y:S01]  /*3c70*/  @!P2 FMUL R148, R148, 0.5 ;  /* 0x3f0000009494a820 */ /* 0x000fe20000400000 */
[----:B------:R-:W3:Y:S01]  /*3c80*/  MUFU.EX2 R51, R50 ;  /* 0x0000003200337308 */ /* 0x000ee20000000800 */
[----:B-1----:R-:W-:Y:S01]  /*3c90*/  @!P1 FMUL R140, R140, R140 ;  /* 0x0000008c8c8c9220 */ /* 0x002fe20000400000 */
[----:B------:R-:W-:-:S05]  /*3ca0*/  FSETP.GEU.AND P1, PT, R152, -126, PT ;  /* 0xc2fc00009800780b */ /* 0x000fca0003f2e000 */
        /* <DEDUP_REMOVED lines=61> */
[----:B------:R1:W4:Y:S01]  /*4080*/  MUFU.EX2 R90, R2 ;  /* 0x00000002005a7308 */ /* 0x0003220000000800 */
[----:B--2---:R-:W-:Y:S01]  /*4090*/  @!P2 FMUL R162, R162, R162 ;  /* 0x000000a2a2a2a220 */ /* 0x004fe20000400000 */
[----:B------:R-:W-:-:S05]  /*40a0*/  FSETP.GEU.AND P2, PT, R95, -126, PT ;  /* 0xc2fc00005f00780b */ /* 0x000fca0003f4e000 */
[----:B------:R-:W-:Y:S01]  /*40b0*/  @!P6 FMUL R26, R26, 0.5 ;  /* 0x3f0000001a1ae820 */ /* 0x000fe20000400000 */
[----:B------:R-:W2:Y:S01]  /*40c0*/  MUFU.EX2 R91, R91 ;  /* 0x0000005b005b7308 */ /* 0x000ea20000000800 */
[--C-:B-1----:R-:W-:Y:S01]  /*40d0*/  FFMA R2, R98, UR10, -R3.reuse ;  /* 0x0000000a62027c23 */ /* 0x102fe20008000803 */
[----:B------:R-:W-:Y:S01]  /*40e0*/  ULDC UR10, c[0x0][0x604] ;  /* 0x00018100000a7ab9 */ /* 0x000fe20000000800 */
[----:B---3--:R-:W-:Y:S01]  /*40f0*/  @!P3 FMUL R83, R83, R83 ;  /* 0x000000535353b220 */ /* 0x008fe20000400000 */
[----:B------:R-:W-:Y:S01]  /*4100*/  FFMA R99, R99, UR10, -R3 ;  /* 0x0000000a63637c23 */ /* 0x000fe20008000803 */
[----:B------:R-:W-:Y:S01]  /*4110*/  ULDC UR10, c[0x0][0x604] ;  /* 0x00018100000a7ab9 */ /* 0x000fe20000000800 */
[----:B------:R-:W-:Y:S01]  /*4120*/  FSETP.GEU.AND P3, PT, R30, -126, PT ;  /* 0xc2fc00001e00780b */ /* 0x000fe20003f6e000 */
[----:B------:R-:W-:Y:S01]  /*4130*/  @!P2 FMUL R95, R95, 0.5 ;  /* 0x3f0000005f5fa820 */ /* 0x000fe20000400000 */
[----:B------:R-:W1:Y:S01]  /*4140*/  MUFU.EX2 R87, R86 ;  /* 0x0000005600577308 */ /* 0x000e620000000800 */
[----:B----4-:R-:W-:Y:S01]  /*4150*/  @!P1 FMUL R90, R90, R90 ;  /* 0x0000005a5a5a9220 */ /* 0x010fe20000400000 */
[----:B------:R-:W-:-:S06]  /*4160*/  FSETP.GEU.AND P1, PT, R99, -126, PT ;  /* 0xc2fc00006300780b */ /* 0x000fcc0003f2e000 */
[----:B------:R3:W4:Y:S01]  /*4170*/  MUFU.EX2 R94, R26 ;  /* 0x0000001a005e7308 */ /* 0x0007220000000800 */
[----:B--2---:R-:W-:Y:S02]  /*4180*/  @!P5 FMUL R91, R91, R91 ;  /* 0x0000005b5b5bd220 */ /* 0x004fe40000400000 */
[----:B------:R-:W-:-:S04]  /*4190*/  @!P3 FMUL R30, R30, 0.5 ;  /* 0x3f0000001e1eb820 */ /* 0x000fc80000400000 */
[----:B------:R-:W-:Y:S01]  /*41a0*/  @!P1 FMUL R99, R99, 0.5 ;  /* 0x3f00000063639820 */ /* 0x000fe20000400000 */
[----:B------:R2:W5:Y:S01]  /*41b0*/  MUFU.EX2 R98, R30 ;  /* 0x0000001e00627308 */ /* 0x0005620000000800 */
[--C-:B---3--:R-:W-:Y:S01]  /*41c0*/  FFMA R26, R102, UR10, -R3.reuse ;  /* 0x0000000a661a7c23 */ /* 0x108fe20008000803 */
[----:B------:R-:W-:Y:S01]  /*41d0*/  ULDC UR10, c[0x0][0x604] ;  /* 0x00018100000a7ab9 */ /* 0x000fe20000000800 */
[----:B-1----:R-:W-:Y:S01]  /*41e0*/  @!P4 FMUL R87, R87, R87 ;  /* 0x000000575757c220 */ /* 0x002fe20000400000 */
[--C-:B------:R-:W-:Y:S01]  /*41f0*/  FFMA R103, R103, UR10, -R3.reuse ;  /* 0x0000000a67677c23 */ /* 0x100fe20008000803 */
[----:B------:R-:W-:Y:S01]  /*4200*/  FSETP.GEU.AND P4, PT, R2, -126, PT ;  /* 0xc2fc00000200780b */ /* 0x000fe20003f8e000 */
[----:B------:R-:W-:Y:S02]  /*4210*/  ULDC UR10, c[0x0][0x604] ;  /* 0x00018100000a7ab9 */ /* 0x000fe40000000800 */
[----:B------:R-:W1:Y:S01]  /*4220*/  MUFU.EX2 R95, R95 ;  /* 0x0000005f005f7308 */ /* 0x000e620000000800 */
[----:B------:R-:W-:Y:S01]  /*4230*/  FSETP.GEU.AND P5, PT, R103, -126, PT ;  /* 0xc2fc00006700780b */ /* 0x000fe20003fae000 */
[----:B----4-:R-:W-:Y:S01]  /*4240*/  @!P6 FMUL R94, R94, R94 ;  /* 0x0000005e5e5ee220 */ /* 0x010fe20000400000 */
[----:B------:R-:W-:Y:S01]  /*4250*/  FSETP.GEU.AND P6, PT, R26, -126, PT ;  /* 0xc2fc00001a00780b */ /* 0x000fe20003fce000 */
[----:B--2---:R-:W-:Y:S01]  /*4260*/  FFMA R30, R106, UR10, -R3 ;  /* 0x0000000a6a1e7c23 */ /* 0x004fe20008000803 */
[----:B------:R-:W-:-:S02]  /*4270*/  ULDC UR10, c[0x0][0x604] ;  /* 0x00018100000a7ab9 */ /* 0x000fc40000000800 */
[----:B------:R-:W-:Y:S01]  /*4280*/  FFMA R107, R107, UR10, -R3 ;  /* 0x0000000a6b6b7c23 */ /* 0x000fe20008000803 */
[----:B------:R-:W2:Y:S01]  /*4290*/  MUFU.EX2 R99, R99 ;  /* 0x0000006300637308 */ /* 0x000ea20000000800 */
[----:B------:R-:W-:Y:S01]  /*42a0*/  ULDC UR10, c[0x0][0x604] ;  /* 0x00018100000a7ab9 */ /* 0x000fe20000000800 */
[----:B------:R-:W-:Y:S01]  /*42b0*/  @!P4 FMUL R2, R2, 0.5 ;  /* 0x3f0000000202c820 */ /* 0x000fe20000400000 */
[----:B-----5:R-:W-:Y:S01]  /*42c0*/  @!P3 FMUL R98, R98, R98 ;  /* 0x000000626262b220 */ /* 0x020fe20000400000 */
[----:B------:R-:W-:Y:S02]  /*42d0*/  FSETP.GEU.AND P3, PT, R30, -126, PT ;  /* 0xc2fc00001e00780b */ /* 0x000fe40003f6e000 */
[----:B------:R-:W-:Y:S02]  /*42e0*/  @!P5 FMUL R103, R103, 0.5 ;  /* 0x3f0000006767d820 */ /* 0x000fe40000400000 */
[----:B------:R3:W4:Y:S01]  /*42f0*/  MUFU.EX2 R102, R2 ;  /* 0x0000000200667308 */ /* 0x0007220000000800 */
[----:B------:R-:W-:Y:S01]  /*4300*/  @!P6 FMUL R26, R26, 0.5 ;  /* 0x3f0000001a1ae820 */ /* 0x000fe20000400000 */
[----:B-1----:R-:W-:Y:S01]  /*4310*/  @!P2 FMUL R95, R95, R95 ;  /* 0x0000005f5f5fa220 */ /* 0x002fe20000400000 */
[----:B------:R-:W-:-:S05]  /*4320*/  FSETP.GEU.AND P2, PT, R107, -126, PT ;  /* 0xc2fc00006b00780b */ /* 0x000fca0003f4e000 */
[----:B------:R-:W1:Y:S01]  /*4330*/  MUFU.EX2 R103, R103 ;  /* 0x0000006700677308 */ /* 0x000e620000000800 */
[--C-:B---3--:R-:W-:Y:S01]  /*4340*/  FFMA R2, R110, UR10, -R3.reuse ;  /* 0x0000000a6e027c23 */ /* 0x108fe20008000803 */
[----:B------:R-:W-:Y:S01]  /*4350*/  ULDC UR10, c[0x0][0x604] ;  /* 0x00018100000a7ab9 */ /* 0x000fe20000000800 */
[----:B--2---:R-:W-:Y:S01]  /*4360*/  @!P1 FMUL R99, R99, R99 ;  /* 0x0000006363639220 */ /* 0x004fe20000400000 */
[----:B------:R-:W-:Y:S01]  /*4370*/  FFMA R111, R111, UR10, -R3 ;  /* 0x0000000a6f6f7c23 */ /* 0x000fe20008000803 */
[----:B------:R-:W-:Y:S01]  /*4380*/  ULDC UR10, c[0x0][0x604] ;  /* 0x00018100000a7ab9 */ /* 0x000fe20000000800 */
[----:B------:R-:W-:Y:S02]  /*4390*/  @!P3 FMUL R30, R30, 0.5 ;  /* 0x3f0000001e1eb820 */ /* 0x000fe40000400000 */
[----:B------:R2:W3:Y:S01]  /*43a0*/  MUFU.EX2 R106, R26 ;  /* 0x0000001a006a7308 */ /* 0x0004e20000000800 */
[----:B----4-:R-:W-:Y:S01]  /*43b0*/  @!P4 FMUL R102, R102, R102 ;  /* 0x000000666666c220 */ /* 0x010fe20000400000 */
[----:B------:R-:W-:Y:S01]  /*43c0*/  FSETP.GEU.AND P4, PT, R2, -126, PT ;  /* 0xc2fc00000200780b */ /* 0x000fe20003f8e000 */
[----:B------:R-:W-:Y:S01]  /*43d0*/  @!P2 FMUL R107, R107, 0.5 ;  /* 0x3f0000006b6ba820 */ /* 0x000fe20000400000 */
[----:B------:R-:W-:-:S04]  /*43e0*/  FSETP.GEU.AND P1, PT, R111, -126, PT ;  /* 0xc2fc00006f00780b */ /* 0x000fc80003f2e000 */
[----:B------:R4:W5:Y:S01]  /*43f0*/  MUFU.EX2 R110, R30 ;  /* 0x0000001e006e7308 */ /* 0x0009620000000800 */
[--C-:B--2---:R-:W-:Y:S01]  /*4400*/  FFMA R26, R114, UR10, -R3.reuse ;  /* 0x0000000a721a7c23 */ /* 0x104fe20008000803 */
[----:B------:R-:W-:Y:S01]  /*4410*/  ULDC UR10, c[0x0][0x604] ;  /* 0x00018100000a7ab9 */ /* 0x000fe20000000800 */
[----:B-1----:R-:W-:Y:S01]  /*4420*/  @!P5 FMUL R103, R103, R103 ;  /* 0x000000676767d220 */ /* 0x002fe20000400000 */
[--C-:B------:R-:W-:Y:S01]  /*4430*/  FFMA R115, R115, UR10, -R3.reuse ;  /* 0x0000000a73737c23 */ /* 0x100fe20008000803 */
[----:B------:R-:W-:Y:S02]  /*4440*/  ULDC UR10, c[0x0][0x604] ;  /* 0x00018100000a7ab9 */ /* 0x000fe40000000800 */
[----:B------:R-:W-:Y:S01]  /*4450*/  @!P4 FMUL R2, R2, 0.5 ;  /* 0x3f0000000202c820 */ /* 0x000fe20000400000 */
[----:B------:R-:W1:Y:S01]  /*4460*/  MUFU.EX2 R107, R107 ;  /* 0x0000006b006b7308 */ /* 0x000e620000000800 */
[----:B------:R-:W-:Y:S01]  /*4470*/  FSETP.GEU.AND P5, PT, R115, -126, PT ;  /* 0xc2fc00007300780b */ /* 0x000fe20003fae000 */
[----:B------:R-:W-:Y:S01]  /*4480*/  @!P1 FMUL R111, R111, 0.5 ;  /* 0x3f0000006f6f9820 */ /* 0x000fe20000400000 */
[----:B----4-:R-:W-:Y:S01]  /*4490*/  FFMA R30, R118, UR10, -R3 ;  /* 0x0000000a761e7c23 */ /* 0x010fe20008000803 */
[----:B------:R-:W-:Y:S01]  /*44a0*/  ULDC UR10, c[0x0][0x604] ;  /* 0x00018100000a7ab9 */ /* 0x000fe20000000800 */
[----:B---3--:R-:W-:Y:S01]  /*44b0*/  @!P6 FMUL R106, R106, R106 ;  /* 0x0000006a6a6ae220 */ /* 0x008fe20000400000 */
[----:B------:R-:W-:-:S02]  /*44c0*/  FSETP.GEU.AND P6, PT, R26, -126, PT ;  /* 0xc2fc00001a00780b */ /* 0x000fc40003fce000 */
[----:B------:R2:W3:Y:S01]  /*44d0*/  MUFU.EX2 R114, R2 ;  /* 0x0000000200727308 */ /* 0x0004e20000000800 */
[----:B-----5:R-:W-:Y:S01]  /*44e0*/  @!P3 FMUL R110, R110, R110 ;  /* 0x0000006e6e6eb220 */ /* 0x020fe20000400000 */
[----:B------:R-:W-:-:S03]  /*44f0*/  FSETP.GEU.AND P3, PT, R30, -126, PT ;  /* 0xc2fc00001e00780b */ /* 0x000fc60003f6e000 */
[----:B------:R-:W-:Y:S01]  /*4500*/  FADD R34, R43, R110 ;  /* 0x0000006e2b227221 */ /* 0x000fe20000000000 */
[----:B------:R-:W-:Y:S02]  /*4510*/  @!P5 FMUL R115, R115, 0.5 ;  /* 0x3f0000007373d820 */ /* 0x000fe40000400000 */
[----:B------:R-:W4:Y:S01]  /*4520*/  MUFU.EX2 R111, R111 ;  /* 0x0000006f006f7308 */ /* 0x000f220000000800 */
[--C-:B--2---:R-:W-:Y:S01]  /*4530*/  FFMA R2, R122, UR10, -R3.reuse ;  /* 0x0000000a7a027c23 */ /* 0x104fe20008000803 */
[----:B------:R-:W-:Y:S01]  /*4540*/  ULDC UR10, c[0x0][0x604] ;  /* 0x00018100000a7ab9 */ /* 0x000fe20000000800 */
[----:B-1----:R-:W-:Y:S01]  /*4550*/  @!P2 FMUL R107, R107, R107 ;  /* 0x0000006b6b6ba220 */ /* 0x002fe20000400000 */
[--C-:B------:R-:W-:Y:S01]  /*4560*/  FFMA R117, R123, UR10, -R3.reuse ;  /* 0x0000000a7b757c23 */ /* 0x100fe20008000803 */
[----:B------:R-:W-:Y:S01]  /*4570*/  ULDC UR10, c[0x0][0x604] ;  /* 0x00018100000a7ab9 */ /* 0x000fe20000000800 */
[----:B------:R-:W-:Y:S01]  /*4580*/  FSETP.GEU.AND P2, PT, R2, -126, PT ;  /* 0xc2fc00000200780b */ /* 0x000fe20003f4e000 */
[--C-:B------:R-:W-:Y:S01]  /*4590*/  FFMA R164, R126, UR10, -R3.reuse ;  /* 0x0000000a7ea47c23 */ /* 0x100fe20008000803 */
[----:B------:R-:W1:Y:S01]  /*45a0*/  MUFU.EX2 R115, R115 ;  /* 0x0000007300737308 */ /* 0x000e620000000800 */
[----:B------:R-:W-:Y:S01]  /*45b0*/  ULDC UR10, c[0x0][0x604] ;  /* 0x00018100000a7ab9 */ /* 0x000fe20000000800 */
[----:B---3--:R-:W-:Y:S01]  /*45c0*/  @!P4 FMUL R114, R114, R114 ;  /* 0x000000727272c220 */ /* 0x008fe20000400000 */
[--C-:B------:R-:W-:Y:S01]  /*45d0*/  FFMA R119, R119, UR10, -R3.reuse ;  /* 0x0000000a77777c23 */ /* 0x100fe20008000803 */
[----:B------:R-:W-:Y:S01]  /*45e0*/  ULDC UR10, c[0x0][0x604] ;  /* 0x00018100000a7ab9 */ /* 0x000fe20000000800 */
[----:B------:R-:W-:Y:S01]  /*45f0*/  FSETP.GEU.AND P4, PT, R117, -126, PT ;  /* 0xc2fc00007500780b */ /* 0x000fe20003f8e000 */
[--C-:B------:R-:W-:Y:S01]  /*4600*/  FFMA R121, R127, UR10, -R3.reuse ;  /* 0x0000000a7f797c23 */ /* 0x100fe20008000803 */
[----:B------:R-:W-:Y:S01]  /*4610*/  FFMA R127, R139, UR11, -R3 ;  /* 0x0000000b8b7f7c23 */ /* 0x000fe20008000803 */
[----:B------:R-:W-:Y:S01]  /*4620*/  @!P6 FMUL R26, R26, 0.5 ;  /* 0x3f0000001a1ae820 */ /* 0x000fe20000400000 */
[----:B----4-:R-:W-:Y:S01]  /*4630*/  @!P1 FMUL R111, R111, R111 ;  /* 0x0000006f6f6f9220 */ /* 0x010fe20000400000 */
[----:B------:R-:W-:Y:S01]  /*4640*/  FSETP.GEU.AND P1, PT, R164, -126, PT ;  /* 0xc2fc0000a400780b */ /* 0x000fe20003f2e000 */
[----:B------:R-:W-:Y:S01]  /*4650*/  @!P2 FMUL R2, R2, 0.5 ;  /* 0x3f0000000202a820 */ /* 0x000fe20000400000 */
[----:B------:R2:W3:Y:S01]  /*4660*/  MUFU.EX2 R118, R26 ;  /* 0x0000001a00767308 */ /* 0x0004e20000000800 */
[----:B------:R-:W-:Y:S01]  /*4670*/  @!P3 FMUL R30, R30, 0.5 ;  /* 0x3f0000001e1eb820 */ /* 0x000fe20000400000 */
[----:B------:R-:W-:Y:S01]  /*4680*/  FADD R123, R40, R85 ;  /* 0x00000055287b7221 */ /* 0x000fe20000000000 */
[----:B------:R-:W-:Y:S01]  /*4690*/  ULDC UR10, c[0x0][0x604] ;  /* 0x00018100000a7ab9 */ /* 0x000fe20000000800 */
[----:B------:R-:W-:Y:S01]  /*46a0*/  FADD R66, R132, R107 ;  /* 0x0000006b84427221 */ /* 0x000fe20000000000 */
[----:B-1----:R-:W-:Y:S01]  /*46b0*/  @!P5 FMUL R115, R115, R115 ;  /* 0x000000737373d220 */ /* 0x002fe20000400000 */
[----:B------:R-:W-:Y:S01]  /*46c0*/  FSETP.GEU.AND P5, PT, R121, -126, PT ;  /* 0xc2fc00007900780b */ /* 0x000fe20003fae000 */
[----:B------:R-:W-:Y:S01]  /*46d0*/  @!P4 FMUL R117, R117, 0.5 ;  /* 0x3f0000007575c820 */ /* 0x000fe20000400000 */
[----:B------:R1:W4:Y:S01]  /*46e0*/  MUFU.EX2 R126, R2 ;  /* 0x00000002007e7308 */ /* 0x0003220000000800 */
[----:B--2---:R-:W-:Y:S01]  /*46f0*/  FADD R26, R24, R53 ;  /* 0x00000035181a7221 */ /* 0x004fe20000000000 */
[----:B------:R-:W-:Y:S01]  /*4700*/  FFMA R134, R134, UR10, -R3 ;  /* 0x0000000a86867c23 */ /* 0x000fe20008000803 */
[----:B------:R-:W-:Y:S01]  /*4710*/  @!P1 FMUL R164, R164, 0.5 ;  /* 0x3f000000a4a49820 */ /* 0x000fe20000400000 */
[C---:B------:R-:W-:Y:S01]  /*4720*/  F2FP.BF16.F32.PACK_AB R24, R7.reuse, R24 ;  /* 0x000000180718723e */ /* 0x040fe200000010ff */
[----:B------:R-:W-:Y:S01]  /*4730*/  FADD R38, R26, R123 ;  /* 0x0000007b1a267221 */ /* 0x000fe20000000000 */
[----:B------:R-:W-:Y:S01]  /*4740*/  FADD R26, R7, R56 ;  /* 0x00000038071a7221 */ /* 0x000fe20000000000 */
[----:B------:R-:W-:Y:S01]  /*4750*/  FADD R123, R23, R84 ;  /* 0x00000054177b7221 */ /* 0x000fe20000000000 */
[----:B------:R-:W2:Y:S01]  /*4760*/  MUFU.EX2 R117, R117 ;  /* 0x0000007500757308 */ /* 0x000ea20000000800 */
[--C-:B-1----:R-:W-:Y:S01]  /*4770*/  FFMA R2, R150, UR26, -R3.reuse ;  /* 0x0000001a96027c23 */ /* 0x102fe20008000803 */
[----:B------:R-:W-:Y:S01]  /*4780*/  FFMA R3, R151, UR18, -R3 ;  /* 0x0000001297037c23 */ /* 0x000fe20008000803 */
[----:B------:R-:W-:Y:S01]  /*4790*/  @!P5 FMUL R121, R121, 0.5 ;  /* 0x3f0000007979d820 */ /* 0x000fe20000400000 */
[----:B------:R-:W-:Y:S01]  /*47a0*/  FADD R42, R26, R123 ;  /* 0x0000007b1a2a7221 */ /* 0x000fe20000000000 */
[----:B------:R-:W-:Y:S01]  /*47b0*/  FADD R26, R6, R57 ;  /* 0x00000039061a7221 */ /* 0x000fe20000000000 */
[----:B------:R-:W-:Y:S01]  /*47c0*/  FADD R123, R14, R89 ;  /* 0x000000590e7b7221 */ /* 0x000fe20000000000 */
[----:B---3--:R-:W-:Y:S01]  /*47d0*/  @!P6 FMUL R118, R118, R118 ;  /* 0x000000767676e220 */ /* 0x008fe20000400000 */
[----:B------:R-:W1:Y:S01]  /*47e0*/  MUFU.EX2 R164, R164 ;  /* 0x000000a400a47308 */ /* 0x000e620000000800 */
[----:B----4-:R-:W-:Y:S01]  /*47f0*/  @!P2 FMUL R126, R126, R126 ;  /* 0x0000007e7e7ea220 */ /* 0x010fe20000400000 */
[----:B------:R-:W-:Y:S01]  /*4800*/  FSETP.GEU.AND P2, PT, R130, -126, PT ;  /* 0xc2fc00008200780b */ /* 0x000fe20003f4e000 */
[----:B------:R-:W-:Y:S01]  /*4810*/  FADD R46, R26, R123 ;  /* 0x0000007b1a2e7221 */ /* 0x000fe20000000000 */
[----:B------:R-:W-:Y:S01]  /*4820*/  FADD R26, R9, R22 ;  /* 0x00000016091a7221 */ /* 0x000fe20000000000 */
[----:B------:R-:W-:Y:S01]  /*4830*/  FADD R123, R25, R88 ;  /* 0x00000058197b7221 */ /* 0x000fe20000000000 */
[----:B------:R-:W-:Y:S01]  /*4840*/  FSETP.GEU.AND P6, PT, R119, -126, PT ;  /* 0xc2fc00007700780b */ /* 0x000fe20003fce000 */
[----:B------:R-:W-:Y:S01]  /*4850*/  FADD R46, R46, R143 ;  /* 0x0000008f2e2e7221 */ /* 0x000fe20000000000 */
[----:B------:R-:W3:Y:S01]  /*4860*/  MUFU.EX2 R121, R121 ;  /* 0x0000007900797308 */ /* 0x000ee20000000800 */
[----:B--2---:R-:W-:Y:S01]  /*4870*/  @!P4 FMUL R117, R117, R117 ;  /* 0x000000757575c220 */ /* 0x004fe20000400000 */
[----:B------:R-:W-:Y:S01]  /*4880*/  FSETP.GEU.AND P4, PT, R125, -126, PT ;  /* 0xc2fc00007d00780b */ /* 0x000fe20003f8e000 */
[----:B------:R-:W-:Y:S01]  /*4890*/  FADD R50, R26, R123 ;  /* 0x0000007b1a327221 */ /* 0x000fe20000000000 */
[----:B------:R-:W-:Y:S01]  /*48a0*/  FADD R26, R28, R61 ;  /* 0x0000003d1c1a7221 */ /* 0x000fe20000000000 */
[----:B------:R-:W-:Y:S01]  /*48b0*/  FADD R123, R44, R93 ;  /* 0x0000005d2c7b7221 */ /* 0x000fe20000000000 */
[----:B------:R-:W-:Y:S01]  /*48c0*/  F2FP.BF16.F32.PACK_AB R44, R29, R44 ;  /* 0x0000002c1d2c723e */ /* 0x000fe200000010ff */
[----:B------:R-:W-:Y:S01]  /*48d0*/  @!P2 FMUL R130, R130, 0.5 ;  /* 0x3f0000008282a820 */ /* 0x000fe20000400000 */
[----:B------:R2:W4:Y:S01]  /*48e0*/  MUFU.EX2 R122, R30 ;  /* 0x0000001e007a7308 */ /* 0x0005220000000800 */
[----:B-1----:R-:W-:Y:S01]  /*48f0*/  @!P1 FMUL R164, R164, R164 ;  /* 0x000000a4a4a49220 */ /* 0x002fe20000400000 */
[----:B------:R-:W-:Y:S01]  /*4900*/  FSETP.GEU.AND P1, PT, R138, -126, PT ;  /* 0xc2fc00008a00780b */ /* 0x000fe20003f2e000 */
[----:B------:R-:W-:Y:S01]  /*4910*/  FADD R54, R26, R123 ;  /* 0x0000007b1a367221 */ /* 0x000fe20000000000 */
[----:B------:R-:W-:Y:S01]  /*4920*/  FADD R26, R8, R65 ;  /* 0x00000041081a7221 */ /* 0x000fe20000000000 */
[----:B------:R-:W-:Y:S01]  /*4930*/  FADD R123, R16, R97 ;  /* 0x00000061107b7221 */ /* 0x000fe20000000000 */
[----:B------:R-:W-:Y:S01]  /*4940*/  @!P6 FMUL R119, R119, 0.5 ;  /* 0x3f0000007777e820 */ /* 0x000fe20000400000 */
[----:B------:R-:W-:Y:S01]  /*4950*/  @!P4 FMUL R125, R125, 0.5 ;  /* 0x3f0000007d7dc820 */ /* 0x000fe20000400000 */
[----:B------:R-:W1:Y:S01]  /*4960*/  MUFU.EX2 R130, R130 ;  /* 0x0000008200827308 */ /* 0x000e620000000800 */
[----:B---3--:R-:W-:Y:S01]  /*4970*/  @!P5 FMUL R121, R121, R121 ;  /* 0x000000797979d220 */ /* 0x008fe20000400000 */
[----:B------:R-:W-:Y:S01]  /*4980*/  FSETP.GEU.AND P5, PT, R127, -126, PT ;  /* 0xc2fc00007f00780b */ /* 0x000fe20003fae000 */
[----:B--2---:R-:W-:Y:S01]  /*4990*/  FADD R30, R32, R69 ;  /* 0x00000045201e7221 */ /* 0x004fe20000000000 */
[----:B------:R-:W-:Y:S01]  /*49a0*/  FADD R62, R26, R123 ;  /* 0x0000007b1a3e7221 */ /* 0x000fe20000000000 */
[----:B------:R-:W-:Y:S01]  /*49b0*/  FADD R26, R13, R64 ;  /* 0x000000400d1a7221 */ /* 0x000fe20000000000 */
[----:B------:R-:W-:Y:S01]  /*49c0*/  FADD R123, R33, R96 ;  /* 0x00000060217b7221 */ /* 0x000fe20000000000 */
[----:B------:R-:W-:Y:S01]  /*49d0*/  @!P1 FMUL R138, R138, 0.5 ;  /* 0x3f0000008a8a9820 */ /* 0x000fe20000400000 */
[----:B------:R-:W2:Y:S01]  /*49e0*/  MUFU.EX2 R125, R125 ;  /* 0x0000007d007d7308 */ /* 0x000ea20000000800 */
[----:B------:R-:W-:Y:S01]  /*49f0*/  FADD R139, R30, R135 ;  /* 0x000000871e8b7221 */ /* 0x000fe20000000000 */
[----:B------:R-:W-:Y:S01]  /*4a00*/  FADD R30, R15, R68 ;  /* 0x000000440f1e7221 */ /* 0x000fe20000000000 */
[----:B------:R-:W-:Y:S01]  /*4a10*/  FADD R135, R37, R100 ;  /* 0x0000006425877221 */ /* 0x000fe20000000000 */
[----:B------:R-:W-:Y:S01]  /*4a20*/  FADD R26, R26, R123 ;  /* 0x0000007b1a1a7221 */ /* 0x000fe20000000000 */
[----:B------:R-:W-:Y:S01]  /*4a30*/  FADD R123, R59, R126 ;  /* 0x0000007e3b7b7221 */ /* 0x000fe20000000000 */
[----:B----4-:R-:W-:Y:S01]  /*4a40*/  @!P3 FMUL R122, R122, R122 ;  /* 0x0000007a7a7ab220 */ /* 0x010fe20000400000 */
[----:B------:R-:W-:Y:S01]  /*4a50*/  @!P5 FMUL R127, R127, 0.5 ;  /* 0x3f0000007f7fd820 */ /* 0x000fe20000400000 */
[----:B------:R-:W3:Y:S01]  /*4a60*/  MUFU.EX2 R138, R138 ;  /* 0x0000008a008a7308 */ /* 0x000ee20000000800 */
[----:B-1----:R-:W-:Y:S01]  /*4a70*/  @!P2 FMUL R130, R130, R130 ;  /* 0x000000828282a220 */ /* 0x002fe20000400000 */
[----:B------:R-:W-:Y:S01]  /*4a80*/  FSETP.GEU.AND P2, PT, R142, -126, PT ;  /* 0xc2fc00008e00780b */ /* 0x000fe20003f4e000 */
[----:B------:R-:W-:Y:S01]  /*4a90*/  FADD R141, R30, R135 ;  /* 0x000000871e8d7221 */ /* 0x000fe20000000000 */
[----:B------:R-:W-:Y:S01]  /*4aa0*/  FADD R30, R17, R72 ;  /* 0x00000048111e7221 */ /* 0x000fe20000000000 */
[----:B------:R-:W-:Y:S01]  /*4ab0*/  FADD R135, R41, R104 ;  /* 0x0000006829877221 */ /* 0x000fe20000000000 */
[----:B------:R-:W-:Y:S01]  /*4ac0*/  FADD R38, R38, R139 ;  /* 0x0000008b26267221 */ /* 0x000fe20000000000 */
[----:B------:R-:W-:Y:S01]  /*4ad0*/  FADD R147, R54, R147 ;  /* 0x0000009336937221 */ /* 0x000fe20000000000 */
[----:B------:R-:W1:Y:S01]  /*4ae0*/  MUFU.EX2 R127, R127 ;  /* 0x0000007f007f7308 */ /* 0x000e620000000800 */
[----:B--2---:R-:W-:Y:S01]  /*4af0*/  @!P4 FMUL R125, R125, R125 ;  /* 0x0000007d7d7dc220 */ /* 0x004fe20000400000 */
[----:B------:R-:W-:Y:S01]  /*4b00*/  FSETP.GEU.AND P4, PT, R129, -126, PT ;  /* 0xc2fc00008100780b */ /* 0x000fe20003f8e000 */
[----:B------:R-:W-:Y:S01]  /*4b10*/  FADD R145, R30, R135 ;  /* 0x000000871e917221 */ /* 0x000fe20000000000 */
[----:B------:R-:W-:Y:S01]  /*4b20*/  FADD R30, R11, R60 ;  /* 0x0000003c0b1e7221 */ /* 0x000fe20000000000 */
[----:B------:R-:W-:Y:S01]  /*4b30*/  FADD R135, R29, R92 ;  /* 0x0000005c1d877221 */ /* 0x000fe20000000000 */
[----:B------:R-:W-:Y:S01]  /*4b40*/  FADD R42, R42, R141 ;  /* 0x0000008d2a2a7221 */ /* 0x000fe20000000000 */
[----:B------:R-:W-:Y:S01]  /*4b50*/  @!P2 FMUL R142, R142, 0.5 ;  /* 0x3f0000008e8ea820 */ /* 0x000fe20000400000 */
[----:B------:R-:W-:Y:S01]  /*4b60*/  MUFU.EX2 R119, R119 ;  /* 0x0000007700777308 */ /* 0x000fe20000000800 */
[----:B---3--:R-:W-:Y:S01]  /*4b70*/  @!P1 FMUL R138, R138, R138 ;  /* 0x0000008a8a8a9220 */ /* 0x008fe20000400000 */
[----:B------:R-:W-:Y:S01]  /*4b80*/  FSETP.GEU.AND P1, PT, R146, -126, PT ;  /* 0xc2fc00009200780b */ /* 0x000fe20003f2e000 */
[----:B------:R-:W-:Y:S01]  /*4b90*/  FADD R58, R30, R135 ;  /* 0x000000871e3a7221 */ /* 0x000fe20000000000 */
[----:B------:R-:W-:Y:S01]  /*4ba0*/  FADD R30, R19, R76 ;  /* 0x0000004c131e7221 */ /* 0x000fe20000000000 */
[----:B------:R-:W-:Y:S01]  /*4bb0*/  FADD R135, R45, R108 ;  /* 0x0000006c2d877221 */ /* 0x000fe20000000000 */
[----:B------:R-:W-:Y:S01]  /*4bc0*/  FADD R151, R75, R138 ;  /* 0x0000008a4b977221 */ /* 0x000fe20000000000 */
[----:B------:R-:W-:Y:S01]  /*4bd0*/  @!P4 FMUL R129, R129, 0.5 ;  /* 0x3f0000008181c820 */ /* 0x000fe20000400000 */
[----:B------:R-:W2:Y:S01]  /*4be0*/  MUFU.EX2 R142, R142 ;  /* 0x0000008e008e7308 */ /* 0x000ea20000000800 */
[----:B-1----:R-:W-:Y:S01]  /*4bf0*/  @!P5 FMUL R127, R127, R127 ;  /* 0x0000007f7f7fd220 */ /* 0x002fe20000400000 */
[----:B------:R-:W-:Y:S01]  /*4c00*/  FSETP.GEU.AND P5, PT, R131, -126, PT ;  /* 0xc2fc00008300780b */ /* 0x000fe20003fae000 */
[----:B------:R-:W-:Y:S01]  /*4c10*/  FADD R149, R30, R135 ;  /* 0x000000871e957221 */ /* 0x000fe20000000000 */
[----:B------:R-:W-:Y:S01]  /*4c20*/  FADD R30, R12, R81 ;  /* 0x000000510c1e7221 */ /* 0x000fe20000000000 */
[----:B------:R-:W-:Y:S01]  /*4c30*/  FADD R135, R20, R113 ;  /* 0x0000007114877221 */ /* 0x000fe20000000000 */
[----:B------:R-:W-:Y:S01]  /*4c40*/  FADD R161, R34, R151 ;  /* 0x0000009722a17221 */ /* 0x000fe20000000000 */
[----:B------:R-:W-:Y:S01]  /*4c50*/  @!P1 FMUL R146, R146, 0.5 ;  /* 0x3f00000092929820 */ /* 0x000fe20000400000 */
[----:B------:R-:W1:Y:S01]  /*4c60*/  MUFU.EX2 R129, R129 ;  /* 0x0000008100817308 */ /* 0x000e620000000800 */
[----:B------:R-:W-:Y:S01]  /*4c70*/  FADD R135, R30, R135 ;  /* 0x000000871e877221 */ /* 0x000fe20000000000 */
[----:B------:R-:W-:Y:S01]  /*4c80*/  FADD R30, R27, R94 ;  /* 0x0000005e1b1e7221 */ /* 0x000fe20000000000 */
[----:B------:R-:W-:Y:S01]  /*4c90*/  FADD R153, R158, R127 ;  /* 0x0000007f9e997221 */ /* 0x000fe20000000000 */
[----:B------:R-:W-:Y:S01]  /*4ca0*/  FADD R34, R31, R98 ;  /* 0x000000621f227221 */ /* 0x000fe20000000000 */
[----:B------:R-:W-:Y:S01]  /*4cb0*/  FADD R151, R63, R164 ;  /* 0x000000a43f977221 */ /* 0x000fe20000000000 */
[----:B------:R-:W-:Y:S01]  /*4cc0*/  FADD R70, R30, R123 ;  /* 0x0000007b1e467221 */ /* 0x000fe20000000000 */
[----:B------:R-:W-:Y:S01]  /*4cd0*/  @!P5 FMUL R131, R131, 0.5 ;  /* 0x3f0000008383d820 */ /* 0x000fe20000400000 */
[----:B------:R-:W3:Y:S01]  /*4ce0*/  MUFU.EX2 R146, R146 ;  /* 0x0000009200927308 */ /* 0x000ee20000000800 */
[----:B--2---:R-:W-:Y:S01]  /*4cf0*/  @!P2 FMUL R142, R142, R142 ;  /* 0x0000008e8e8ea220 */ /* 0x004fe20000400000 */
[----:B------:R-:W-:Y:S01]  /*4d00*/  FSETP.GEU.AND P2, PT, R134, -126, PT ;  /* 0xc2fc00008600780b */ /* 0x000fe20003f4e000 */
[----:B------:R-:W-:Y:S01]  /*4d10*/  FADD R30, R116, R91 ;  /* 0x0000005b741e7221 */ /* 0x000fe20000000000 */
[----:B------:R-:W-:Y:S01]  /*4d20*/  FADD R123, R148, R117 ;  /* 0x00000075947b7221 */ /* 0x000fe20000000000 */
[----:B------:R-:W-:Y:S01]  /*4d30*/  FADD R163, R66, R153 ;  /* 0x0000009942a37221 */ /* 0x000fe20000000000 */
[----:B------:R-:W-:Y:S01]  /*4d40*/  FADD R78, R34, R151 ;  /* 0x00000097224e7221 */ /* 0x000fe20000000000 */
[----:B------:R-:W-:Y:S01]  /*4d50*/  FADD R34, R47, R114 ;  /* 0x000000722f227221 */ /* 0x000fe20000000000 */
        /* <DEDUP_REMOVED lines=8> */
[----:B------:R-:W-:Y:S01]  /*4de0*/  FADD R66, R136, R111 ;  /* 0x0000006f88427221 */ /* 0x000fe20000000000 */
[----:B---3--:R-:W-:Y:S01]  /*4df0*/  @!P1 FMUL R146, R146, R146 ;  /* 0x0000009292929220 */ /* 0x008fe20000400000 */
[----:B------:R-:W-:Y:S01]  /*4e00*/  FSETP.GEU.AND P1, PT, R2, -126, PT ;  /* 0xc2fc00000200780b */ /* 0x000fe20003f2e000 */
[----:B------:R-:W1:Y:S01]  /*4e10*/  MUFU.EX2 R150, R134 ;  /* 0x0000008600967308 */ /* 0x000e620000000800 */
[----:B------:R-:W-:Y:S01]  /*4e20*/  FADD R82, R30, R123 ;  /* 0x0000007b1e527221 */ /* 0x000fe20000000000 */
[----:B------:R-:W-:Y:S01]  /*4e30*/  FADD R153, R160, R129 ;  /* 0x00000081a0997221 */ /* 0x000fe20000000000 */
[----:B------:R-:W-:Y:S01]  /*4e40*/  FADD R165, R34, R151 ;  /* 0x0000009722a57221 */ /* 0x000fe20000000000 */
[----:B------:R-:W-:Y:S01]  /*4e50*/  @!P4 FMUL R133, R133, 0.5 ;  /* 0x3f0000008585c820 */ /* 0x000fe20000400000 */
[----:B------:R-:W-:Y:S01]  /*4e60*/  FADD R151, R67, R130 ;  /* 0x0000008243977221 */ /* 0x000fe20000000000 */
[----:B--2---:R-:W-:Y:S01]  /*4e70*/  @!P5 FMUL R131, R131, R131 ;  /* 0x000000838383d220 */ /* 0x004fe20000400000 */
[----:B------:R-:W-:Y:S01]  /*4e80*/  FSETP.GEU.AND P5, PT, R3, -126, PT ;  /* 0xc2fc00000300780b */ /* 0x000fe20003fae000 */
[----:B------:R-:W-:Y:S01]  /*4e90*/  FADD R167, R66, R153 ;  /* 0x0000009942a77221 */ /* 0x000fe20000000000 */
[----:B------:R-:W-:Y:S01]  /*4ea0*/  FADD R34, R51, R118 ;  /* 0x0000007633227221 */ /* 0x000fe20000000000 */
[----:B------:R-:W2:Y:S01]  /*4eb0*/  MUFU.EX2 R133, R133 ;  /* 0x0000008500857308 */ /* 0x000ea20000000800 */
[----:B------:R-:W-:Y:S01]  /*4ec0*/  FADD R155, R83, R146 ;  /* 0x00000092539b7221 */ /* 0x000fe20000000000 */
[----:B------:R-:W-:Y:S01]  /*4ed0*/  @!P1 FMUL R2, R2, 0.5 ;  /* 0x3f00000002029820 */ /* 0x000fe20000400000 */
[----:B------:R-:W-:Y:S01]  /*4ee0*/  FADD R30, R124, R99 ;  /* 0x000000637c1e7221 */ /* 0x000fe20000000000 */
[----:B------:R-:W-:Y:S01]  /*4ef0*/  FADD R153, R154, R125 ;  /* 0x0000007d9a997221 */ /* 0x000fe20000000000 */
[----:B------:R-:W-:Y:S01]  /*4f00*/  FADD R66, R140, R115 ;  /* 0x000000738c427221 */ /* 0x000fe20000000000 */
[----:B------:R-:W-:Y:S01]  /*4f10*/  FADD R157, R162, R131 ;  /* 0x00000083a29d7221 */ /* 0x000fe20000000000 */
[----:B------:R-:W-:Y:S01]  /*4f20*/  @!P6 FMUL R119, R119, R119 ;  /* 0x000000777777e220 */ /* 0x000fe20000400000 */
[----:B------:R3:W4:Y:S01]  /*4f30*/  MUFU.EX2 R134, R2 ;  /* 0x0000000200867308 */ /* 0x0007220000000800 */
[----:B-1----:R-:W-:Y:S01]  /*4f40*/  @!P2 FMUL R150, R150, R150 ;  /* 0x000000969696a220 */ /* 0x002fe20000400000 */
[----:B------:R-:W-:Y:S01]  /*4f50*/  @!P5 FMUL R3, R3, 0.5 ;  /* 0x3f0000000303d820 */ /* 0x000fe20000400000 */
[----:B------:R-:W-:Y:S01]  /*4f60*/  FADD R169, R34, R155 ;  /* 0x0000009b22a97221 */ /* 0x000fe20000000000 */
[----:B------:R-:W-:Y:S01]  /*4f70*/  FADD R159, R30, R153 ;  /* 0x000000991e9f7221 */ /* 0x000fe20000000000 */
[----:B------:R-:W-:Y:S01]  /*4f80*/  FADD R166, R66, R157 ;  /* 0x0000009d42a67221 */ /* 0x000fe20000000000 */
[----:B------:R-:W-:Y:S01]  /*4f90*/  FADD R30, R55, R122 ;  /* 0x0000007a371e7221 */ /* 0x000fe20000000000 */
[----:B------:R-:W-:Y:S01]  /*4fa0*/  FADD R34, R144, R119 ;  /* 0x0000007790227221 */ /* 0x000fe20000000000 */
[----:B------:R1:W5:Y:S01]  /*4fb0*/  MUFU.EX2 R123, R3 ;  /* 0x00000003007b7308 */ /* 0x0003620000000800 */
[----:B---3--:R-:W-:Y:S01]  /*4fc0*/  FADD R2, R35, R102 ;  /* 0x0000006623027221 */ /* 0x008fe20000000000 */
[----:B--2---:R-:W-:Y:S01]  /*4fd0*/  @!P4 FMUL R133, R133, R133 ;  /* 0x000000858585c220 */ /* 0x004fe20000400000 */
[----:B------:R-:W-:Y:S01]  /*4fe0*/  FADD R135, R62, R135 ;  /* 0x000000873e877221 */ /* 0x000fe20000000000 */
[----:B------:R-:W-:Y:S01]  /*4ff0*/  FADD R50, R50, R145 ;  /* 0x0000009132327221 */ /* 0x000fe20000000000 */
[----:B------:R-:W-:Y:S01]  /*5000*/  FADD R86, R2, R151 ;  /* 0x0000009702567221 */ /* 0x000fe20000000000 */
[----:B------:R-:W-:Y:S01]  /*5010*/  FADD R2, R39, R106 ;  /* 0x0000006a27027221 */ /* 0x000fe20000000000 */
[----:B------:R-:W-:Y:S01]  /*5020*/  FADD R151, R71, R150 ;  /* 0x0000009647977221 */ /* 0x000fe20000000000 */
[----:B------:R-:W-:Y:S01]  /*5030*/  FADD R66, R156, R133 ;  /* 0x000000859c427221 */ /* 0x000fe20000000000 */
[----:B----4-:R-:W-:Y:S01]  /*5040*/  @!P1 FMUL R134, R134, R134 ;  /* 0x0000008686869220 */ /* 0x010fe20000400000 */
[----:B-1----:R-:W-:Y:S01]  /*5050*/  FADD R3, R128, R103 ;  /* 0x0000006780037221 */ /* 0x002fe20000000000 */
[----:B------:R-:W-:Y:S01]  /*5060*/  FADD R2, R2, R151 ;  /* 0x0000009702027221 */ /* 0x000fe20000000000 */
[----:B------:R-:W-:Y:S01]  /*5070*/  FADD R149, R58, R149 ;  /* 0x000000953a957221 */ /* 0x000fe20000000000 */
[----:B------:R-:W-:Y:S01]  /*5080*/  FADD R153, R87, R134 ;  /* 0x0000008657997221 */ /* 0x000fe20000000000 */
[----:B------:R-:W-:Y:S01]  /*5090*/  FADD R3, R3, R66 ;  /* 0x0000004203037221 */ /* 0x000fe20000000000 */
[----:B------:R-:W-:Y:S01]  /*50a0*/  FADD R137, R26, R137 ;  /* 0x000000891a897221 */ /* 0x000fe20000000000 */
[----:B------:R-:W-:Y:S01]  /*50b0*/  FADD R70, R70, R161 ;  /* 0x000000a146467221 */ /* 0x000fe20000000000 */
[----:B-----5:R-:W-:Y:S01]  /*50c0*/  @!P5 FMUL R123, R123, R123 ;  /* 0x0000007b7b7bd220 */ /* 0x020fe20000400000 */
[----:B------:R-:W-:Y:S01]  /*50d0*/  FADD R153, R30, R153 ;  /* 0x000000991e997221 */ /* 0x000fe20000000000 */
        /* <DEDUP_REMOVED lines=18> */
[----:B------:R-:W-:Y:S01]  /*5200*/  MOV R2, UR7 ;  /* 0x0000000700027c02 */ /* 0x000fe20008000f00 */
[----:B------:R-:W-:Y:S01]  /*5210*/  FADD R137, R42, R137 ;  /* 0x000000892a897221 */ /* 0x000fe20000000000 */
[----:B------:R-:W-:Y:S01]  /*5220*/  FADD R135, R74, R3 ;  /* 0x000000034a877221 */ /* 0x000fe20000000000 */
[----:B------:R-:W-:Y:S01]  /*5230*/  FADD R70, R70, R153 ;  /* 0x0000009946467221 */ /* 0x000fe20000000000 */
[----:B------:R-:W-:Y:S01]  /*5240*/  F2FP.BF16.F32.PACK_AB R42, R25, R14 ;  /* 0x0000000e192a723e */ /* 0x000fe200000010ff */
[----:B------:R1:W-:Y:S01]  /*5250*/  SYNCS.ARRIVE.TRANS64.A1T0 RZ, [R2+UR28], RZ ;  /* 0x000000ff02ff79a7 */ /* 0x0003e2000810001c */
[----:B------:R-:W-:Y:S01]  /*5260*/  F2FP.BF16.F32.PACK_AB R25, R116, R27 ;  /* 0x0000001b7419723e */ /* 0x000fe200000010ff */
[----:B------:R-:W-:Y:S01]  /*5270*/  FADD R3, R38, R137 ;  /* 0x0000008926037221 */ /* 0x000fe20000000000 */
[----:B------:R-:W-:-:S02]  /*5280*/  F2FP.BF16.F32.PACK_AB R46, R33, R16 ;  /* 0x00000010212e723e */ /* 0x000fc400000010ff */
[----:B------:R-:W-:Y:S02]  /*5290*/  F2FP.BF16.F32.PACK_AB R62, R64, R65 ;  /* 0x00000041403e723e */ /* 0x000fe400000010ff */
[----:B------:R-:W-:Y:S01]  /*52a0*/  F2FP.BF16.F32.PACK_AB R27, R120, R31 ;  /* 0x0000001f781b723e */ /* 0x000fe200000010ff */
[----:B-1----:R-:W-:Y:S01]  /*52b0*/  FADD R2, R70, R135 ;  /* 0x0000008746027221 */ /* 0x002fe20000000000 */
[----:B------:R-:W-:Y:S02]  /*52c0*/  F2FP.BF16.F32.PACK_AB R29, R124, R35 ;  /* 0x000000237c1d723e */ /* 0x000fe400000010ff */
[----:B------:R-:W-:Y:S02]  /*52d0*/  F2FP.BF16.F32.PACK_AB R50, R41, R18 ;  /* 0x000000122932723e */ /* 0x000fe400000010ff */
[----:B------:R-:W-:Y:S02]  /*52e0*/  F2FP.BF16.F32.PACK_AB R54, R49, R20 ;  /* 0x000000143136723e */ /* 0x000fe400000010ff */
[----:B------:R-:W-:-:S02]  /*52f0*/  F2FP.BF16.F32.PACK_AB R56, R56, R53 ;  /* 0x000000353838723e */ /* 0x000fc400000010ff */
[----:B------:R-:W-:Y:S02]  /*5300*/  F2FP.BF16.F32.PACK_AB R64, R68, R69 ;  /* 0x000000454440723e */ /* 0x000fe400000010ff */
[----:B------:R-:W-:Y:S02]  /*5310*/  F2FP.BF16.F32.PACK_AB R66, R72, R73 ;  /* 0x000000494842723e */ /* 0x000fe400000010ff */
        /* <DEDUP_REMOVED lines=46> */
[----:B------:R-:W-:Y:S01]  /*5600*/  F2FP.BF16.F32.PACK_AB R85, R131, R146 ;  /* 0x000000928355723e */ /* 0x000fe200000010ff */
[----:B------:R-:W-:Y:S06]  /*5610*/  @!P0 BRA `(.L_x_19) ;  /* 0x0000000000048947 */ /* 0x000fec0003800000 */
[----:B------:R-:W-:Y:S01]  /*5620*/  BPT.TRAP 0x1 ;  /* 0x000000040000795c */ /* 0x000fe20000300000 */
.L_x_19:
[----:B------:R-:W1:Y:S02]  /*5630*/  SYNCS.PHASECHK.TRANS64.TRYWAIT P1, [UR36+0x37008], R5 ;  /* 0x03700805ff0075a7 */ /* 0x000e640008020164 */
[----:B-1----:R-:W-:Y:S05]  /*5640*/  @!P1 BRA `(.L_x_20) ;  /* 0x000000ac005c9947 */ /* 0x002fea0003800000 */
.L_x_98:
[----:B------:R-:W-:Y:S01]  /*5650*/  UIADD3 UR10, UR5, 0xa00, URZ ;  /* 0x00000a00050a7890 */ /* 0x000fe2000fffe03f */
[----:B------:R-:W-:Y:S01]  /*5660*/  WARPGROUP.ARRIVE ;  /* 0x00000000000079c5 */ /* 0x000fe20000000000 */
[----:B------:R-:W-:Y:S01]  /*5670*/  UMOV UR11, 0xc0000010 ;  /* 0xc0000010000b7882 */ /* 0x000fe20000000000 */
[----:B------:R-:W-:Y:S01]  /*5680*/  UIADD3 UR14, UR5, 0xc00, URZ ;  /* 0x00000c00050e7890 */ /* 0x000fe2000fffe03f */
[----:B------:R-:W-:Y:S01]  /*5690*/  F2FP.BF16.F32.PACK_AB R87, R123, R134 ;  /* 0x000000867b57723e */ /* 0x000fe200000010ff */
[----:B------:R-:W-:Y:S01]  /*56a0*/  UMOV UR15, 0xc0000010 ;  /* 0xc0000010000f7882 */ /* 0x000fe20000000000 */
[----:B------:R-:W-:Y:S01]  /*56b0*/  UIADD3 UR18, UR5, 0xe00, URZ ;  /* 0x00000e0005127890 */ /* 0x000fe2000fffe03f */
[----:B------:R-:W-:Y:S02]  /*56c0*/  UMOV UR19, 0xc0000010 ;  /* 0xc000001000137882 */ /* 0x000fe40000000000 */
[----:B------:R-:W-:Y:S01]  /*56d0*/  HGMMA.64x16x16.F32.BF16 R184, R24, gdesc[UR8].tnspB, RZ, !UPT, gsb0 ;  /* 0x4020000818b87df0 */ /* 0x000fe2000c0018ff */
[----:B------:R-:W-:Y:S01]  /*56e0*/  UIADD3 UR22, UR5, 0x1000, URZ ;  /* 0x0000100005167890 */ /* 0x000fe2000fffe03f */
[----:B------:R-:W-:Y:S01]  /*56f0*/  UMOV UR23, 0xc0000010 ;  /* 0xc000001000177882 */ /* 0x000fe20000000000 */
[----:B------:R-:W-:Y:S01]  /*5700*/  UIADD3 UR10, UR5, 0x1200, URZ ;  /* 0x00001200050a7890 */ /* 0x000fe2000fffe03f */
[----:B------:R-:W-:Y:S01]  /*5710*/  UMOV UR11, 0xc0000010 ;  /* 0xc0000010000b7882 */ /* 0x000fe20000000000 */
[----:B------:R-:W-:-:S02]  /*5720*/  WARPGROUP.DEPBAR.LE gsb0, 0x0 ;  /* 0x00008000000079c5 */ /* 0x000fc40000010000 */
[----:B------:R-:W-:-:S06]  /*5730*/  WARPGROUP.ARRIVE ;  /* 0x00000000000079c5 */ /* 0x000fcc0000000000 */
[----:B------:R-:W-:Y:S01]  /*5740*/  HGMMA.64x16x16.F32.BF16 R176, R24, gdesc[UR12].tnspB, RZ, !UPT, gsb0 ;  /* 0x4020000c18b07df0 */ /* 0x000fe2000c0018ff */
[----:B------:R-:W-:Y:S01]  /*5750*/  UIADD3 UR14, UR5, 0xc20, URZ ;  /* 0x00000c20050e7890 */ /* 0x000fe2000fffe03f */
[----:B------:R-:W-:Y:S01]  /*5760*/  UMOV UR15, 0xc0000010 ;  /* 0xc0000010000f7882 */ /* 0x000fe20000000000 */
[----:B------:R-:W-:Y:S02]  /*5770*/  WARPGROUP.DEPBAR.LE gsb0, 0x0 ;  /* 0x00008000000079c5 */ /* 0x000fe40000010000 */
        /* <DEDUP_REMOVED lines=16> */
[----:B------:R-:W-:Y:S01]  /*5880*/  HGMMA.64x16x16.F32.BF16 R184, R28, gdesc[UR8].tnspB, R184, gsb0 ;  /* 0x402000081cb87df0 */ /* 0x000fe200080018b8 */
        /* <DEDUP_REMOVED lines=354> */
[----:B------:R-:W-:Y:S03]  /*6eb0*/  HGMMA.64x16x16.F32.BF16 R176, R84, gdesc[UR12].tnspB, R176, gsb0 ;  /* 0x4020000c54b07df0 */ /* 0x000fe600080018b0 */
        /* <DEDUP_REMOVED lines=10> */
[----:B------:R-:W-:Y:S05]  /*6f60*/  @!P0 BRA `(.L_x_21) ;  /* 0x0000000000048947 */ /* 0x000fea0003800000 */
[----:B------:R-:W-:Y:S01]  /*6f70*/  BPT.TRAP 0x1 ;  /* 0x000000040000795c */ /* 0x000fe20000300000 */
.L_x_21:
[----:B------:R-:W-:Y:S02]  /*6f80*/  UISETP.GT.U32.AND UP0, UPT, UR4, 0x1, UPT ;  /* 0x000000010400788c */ /* 0x000fe4000bf04070 */
[----:B------:R-:W-:-:S04]  /*6f90*/  UIADD3 UR7, UR36, 0x37028, URZ ;  /* 0x0003702824077890 */ /* 0x000fc8000fffe03f */
[----:B------:R-:W-:Y:S01]  /*6fa0*/  PLOP3.LUT P1, PT, PT, PT, UP0, 0x80, 0x0 ;  /* 0x000000000000781c */ /* 0x000fe20003f2f008 */
[----:B------:R-:W-:-:S09]  /*6fb0*/  UPRMT UR7, URZ, 0x654, UR7 ;  /* 0x000006543f077896 */ /* 0x000fd20008000007 */
[----:B------:R-:W-:Y:S03]  /*6fc0*/  SYNCS.ARRIVE.TRANS64.RED.A1T0 RZ, [UR7], RZ ;  /* 0x000000ffffff79a7 */ /* 0x000fe60008100407 */
[----:B------:R-:W-:Y:S05]  /*6fd0*/  @P1 BRA `(.L_x_22) ;  /* 0x0000000000041947 */ /* 0x000fea0003800000 */
[----:B------:R-:W-:Y:S01]  /*6fe0*/  BPT.TRAP 0x1 ;  /* 0x000000040000795c */ /* 0x000fe20000300000 */
.L_x_22:
[----:B-1----:R-:W1:Y:S02]  /*6ff0*/  LDC R5, c[0x0][0x28c] ;  /* 0x0000a300ff057b82 */ /* 0x002e640000000800 */
[----:B-1----:R-:W-:-:S13]  /*7000*/  ISETP.GE.AND P2, PT, R5, 0x101, PT ;  /* 0x000001010500780c */ /* 0x002fda0003f46270 */
[----:B------:R-:W-:Y:S05]  /*7010*/  @!P2 BRA `(.L_x_23) ;  /* 0x0000005c00b8a947 */ /* 0x000fea0003800000 */
[----:B------:R-:W-:Y:S01]  /*7020*/  IADD3 R5, R5, 0xff, RZ ;  /* 0x000000ff05057810 */ /* 0x000fe20007ffe0ff */
[----:B------:R-:W-:Y:S01]  /*7030*/  UMOV UR7, 0x2 ;  /* 0x0000000200077882 */ /* 0x000fe20000000000 */
[----:B------:R-:W-:Y:S01]  /*7040*/  MOV R9, R0 ;  /* 0x0000000000097202 */ /* 0x000fe20000000f00 */
[----:B------:R-:W-:Y:S01]  /*7050*/  UMOV UR4, 0x1 ;  /* 0x0000000100047882 */ /* 0x000fe20000000000 */
[----:B------:R-:W-:Y:S01]  /*7060*/  SHF.R.S32.HI R6, RZ, 0x1f, R5 ;  /* 0x0000001fff067819 */ /* 0x000fe20000011405 */
[----:B------:R-:W-:Y:S01]  /*7070*/  ULDC UR28, c[0x0][0x604] ;  /* 0x00018100001c7ab9 */ /* 0x000fe20000000800 */
[----:B------:R-:W-:Y:S02]  /*7080*/  MOV R7, R4 ;  /* 0x0000000400077202 */ /* 0x000fe40000000f00 */
[----:B------:R-:W-:Y:S02]  /*7090*/  LEA.HI R5, R6, R5, RZ, 0x8 ;  /* 0x0000000506057211 */ /* 0x000fe400078f40ff */
[----:B------:R-:W-:-:S02]  /*70a0*/  MOV R6, RZ ;  /* 0x000000ff00067202 */ /* 0x000fc40000000f00 */
[----:B------:R-:W-:-:S07]  /*70b0*/  SHF.R.S32.HI R5, RZ, 0x8, R5 ;  /* 0x00000008ff057819 */ /* 0x000fce0000011405 */
.L_x_34:
[----:B------:R-:W-:-:S13]  /*70c0*/  PLOP3.LUT P3, PT, PT, PT, UP1, 0x80, 0x0 ;  /* 0x000000000000781c */ /* 0x000fda0003f6f018 */
[----:B-1----:R-:W-:Y:S05]  /*70d0*/  @!P3 BRA `(.L_x_24) ;  /* 0x000000000004b947 */ /* 0x002fea0003800000 */
[----:B------:R-:W-:Y:S01]  /*70e0*/  BPT.TRAP 0x1 ;  /* 0x000000040000795c */ /* 0x000fe20000300000 */
.L_x_24:
[----:B------:R-:W-:Y:S01]  /*70f0*/  ULEA UR10, UR7, UR36, 0x3 ;  /* 0x00000024070a7291 */ /* 0x000fe2000f8e183f */
[----:B------:R-:W-:-:S08]  /*7100*/  SHF.L.U32 R0, R6, 0x1f, RZ ;  /* 0x0000001f06007819 */ /* 0x000fd000000006ff */
[----:B------:R-:W1:Y:S02]  /*7110*/  SYNCS.PHASECHK.TRANS64.TRYWAIT P2, [UR10+0x37000], R0 ;  /* 0x03700000ff0075a7 */ /* 0x000e64000804014a */
[----:B-1----:R-:W-:Y:S05]  /*7120*/  @!P2 BRA `(.L_x_25) ;  /* 0x0000009000bca947 */ /* 0x002fea0003800000 */
.L_x_99:
[----:B------:R-:W-:Y:S01]  /*7130*/  UIMAD UR10, UR7, 0xa00, UR6 ;  /* 0x00000a00070a78a4 */ /* 0x000fe2000f8e0206 */
[----:B------:R-:W-:Y:S01]  /*7140*/  WARPGROUP.ARRIVE ;  /* 0x00000000000079c5 */ /* 0x000fe20000000000 */
[----:B------:R-:W-:Y:S01]  /*7150*/  UMOV UR11, 0xc0000010 ;  /* 0xc0000010000b7882 */ /* 0x000fe20000000000 */
[----:B------:R-:W-:Y:S01]  /*7160*/  UMOV UR15, 0xc0000010 ;  /* 0xc0000010000f7882 */ /* 0x000fe20000000000 */
[----:B------:R-:W-:Y:S02]  /*7170*/  UIADD3 UR14, UR10, 0x200, URZ ;  /* 0x000002000a0e7890 */ /* 0x000fe4000fffe03f */
[----:B------:R-:W-:Y:S01]  /*7180*/  UIADD3 UR18, UR10, 0x400, URZ ;  /* 0x000004000a127890 */ /* 0x000fe2000fffe03f */
[----:B------:R-:W-:Y:S02]  /*7190*/  UMOV UR19, 0xc0000010 ;  /* 0xc000001000137882 */ /* 0x000fe40000000000 */
[----:B------:R-:W-:Y:S01]  /*71a0*/  HGMMA.64x256x16.F32.BF16 R24, gdesc[UR8], RZ, !UPT, gsb0 ;  /* 0x03e00000081879f0 */ /* 0x000fe2000c0018ff */
[----:B------:R-:W-:Y:S01]  /*71b0*/  UIADD3 UR22, UR10, 0x600, URZ ;  /* 0x000006000a167890 */ /* 0x000fe2000fffe03f */
[----:B------:R-:W-:Y:S01]  /*71c0*/  UMOV UR23, 0xc0000010 ;  /* 0xc000001000177882 */ /* 0x000fe20000000000 */
[----:B------:R-:W-:Y:S01]  /*71d0*/  UIADD3 UR26, UR10, 0x800, URZ ;  /* 0x000008000a1a7890 */ /* 0x000fe2000fffe03f */
[----:B------:R-:W-:Y:S01]  /*71e0*/  UMOV UR27, 0xc0000010 ;  /* 0xc0000010001b7882 */ /* 0x000fe20000000000 */
[----:B------:R-:W-:-:S04]  /*71f0*/  UIADD3 UR7, UR7, 0x1, URZ ;  /* 0x0000000107077890 */ /* 0x000fc8000fffe03f */
[----:B------:R-:W-:-:S04]  /*7200*/  UISETP.NE.AND UP0, UPT, UR7, 0x5, UPT ;  /* 0x000000050700788c */ /* 0x000fc8000bf05270 */
[----:B------:R-:W-:Y:S02]  /*7210*/  USEL UR10, URZ, 0x1, UP0 ;  /* 0x000000013f0a7887 */ /* 0x000fe40008000000 */
[----:B------:R-:W-:-:S04]  /*7220*/  USEL UR7, UR7, URZ, UP0 ;  /* 0x0000003f07077287 */ /* 0x000fc80008000000 */
[----:B------:R-:W-:Y:S01]  /*7230*/  LOP3.LUT R6, R6, UR10, RZ, 0x3c, !PT ;  /* 0x0000000a06067c12 */ /* 0x000fe2000f8e3cff */
[----:B------:R-:W-:Y:S02]  /*7240*/  WARPGROUP.DEPBAR.LE gsb0, 0x0 ;  /* 0x00008000000079c5 */ /* 0x000fe40000010000 */
[----:B------:R-:W-:-:S06]  /*7250*/  WARPGROUP.ARRIVE ;  /* 0x00000000000079c5 */ /* 0x000fcc0000000000 */
[----:B------:R-:W-:Y:S03]  /*7260*/  HGMMA.64x256x16.F32.BF16 R24, gdesc[UR12], R24, gsb0 ;  /* 0x03e000000c1879f0 */ /* 0x000fe60008001818 */
[----:B------:R-:W-:Y:S02]  /*7270*/  WARPGROUP.DEPBAR.LE gsb0, 0x0 ;  /* 0x00008000000079c5 */ /* 0x000fe40000010000 */
[----:B------:R-:W-:-:S15]  /*7280*/  WARPGROUP.ARRIVE ;  /* 0x00000000000079c5 */ /* 0x000fde0000000000 */
[----:B------:R-:W-:-:S08]  /*7290*/  NOP ;  /* 0x0000000000007918 */ /* 0x000fd00000000000 */
        /* <DEDUP_REMOVED lines=10> */
[----:B------:R-:W-:Y:S05]  /*7340*/  @!P3 BRA `(.L_x_26) ;  /* 0x000000000004b947 */ /* 0x000fea0003800000 */
[----:B------:R-:W-:Y:S01]  /*7350*/  BPT.TRAP 0x1 ;  /* 0x000000040000795c */ /* 0x000fe20000300000 */
.L_x_26:
[----:B-1----:R-:W-:Y:S01]  /*7360*/  FMNMX R0, R24, R9, !PT ;  /* 0x0000000918007209 */ /* 0x002fe20007800000 */
[----:B------:R-:W-:-:S03]  /*7370*/  ULEA UR10, UR7, UR36, 0x3 ;  /* 0x00000024070a7291 */ /* 0x000fc6000f8e183f */
        /* <DEDUP_REMOVED lines=62> */
[----:B------:R-:W-:-:S05]  /*7760*/  FMNMX R4, R149, R0, !PT ;  /* 0x0000000095047209 */ /* 0x000fca0007800000 */
[----:B------:R-:W1:Y:S02]  /*7770*/  SHFL.BFLY PT, R11, R4, 0x1, 0x1f ;  /* 0x0c201f00040b7f89 */ /* 0x000e6400000e0000 */
[----:B-1----:R-:W-:Y:S02]  /*7780*/  FMNMX R11, R4, R11, !PT ;  /* 0x0000000b040b7209 */ /* 0x002fe40007800000 */
[----:B------:R-:W-:-:S03]  /*7790*/  FMNMX R4, R26, R7, !PT ;  /* 0x000000071a047209 */ /* 0x000fc60007800000 */
[----:B------:R-:W1:Y:S01]  /*77a0*/  SHFL.BFLY PT, R0, R11, 0x2, 0x1f ;  /* 0x0c401f000b007f89 */ /* 0x000e6200000e0000 */
[----:B------:R-:W-:-:S04]  /*77b0*/  FMNMX R13, R27, R4, !PT ;  /* 0x000000041b0d7209 */ /* 0x000fc80007800000 */
[----:B------:R-:W-:-:S04]  /*77c0*/  FMNMX R4, R30, R13, !PT ;  /* 0x0000000d1e047209 */ /* 0x000fc80007800000 */
[----:B------:R-:W-:-:S04]  /*77d0*/  FMNMX R13, R31, R4, !PT ;  /* 0x000000041f0d7209 */ /* 0x000fc80007800000 */
[----:B------:R-:W-:-:S04]  /*77e0*/  FMNMX R4, R34, R13, !PT ;  /* 0x0000000d22047209 */ /* 0x000fc80007800000 */
[----:B------:R-:W-:-:S04]  /*77f0*/  FMNMX R13, R35, R4, !PT ;  /* 0x00000004230d7209 */ /* 0x000fc80007800000 */
[----:B------:R-:W-:Y:S02]  /*7800*/  FMNMX R4, R38, R13, !PT ;  /* 0x0000000d26047209 */ /* 0x000fe40007800000 */
[----:B-1----:R-:W-:Y:S02]  /*7810*/  FMNMX R0, R11, R0, !PT ;  /* 0x000000000b007209 */ /* 0x002fe40007800000 */
[----:B------:R-:W-:Y:S02]  /*7820*/  FMNMX R15, R39, R4, !PT ;  /* 0x00000004270f7209 */ /* 0x000fe40007800000 */
[----:B------:R-:W-:Y:S02]  /*7830*/  FSETP.NEU.AND P2, PT, R0, -INF , PT ;  /* 0xff8000000000780b */ /* 0x000fe40003f4d000 */
[----:B------:R-:W-:Y:S02]  /*7840*/  FMNMX R4, R42, R15, !PT ;  /* 0x0000000f2a047209 */ /* 0x000fe40007800000 */
[----:B------:R-:W-:-:S02]  /*7850*/  FSEL R8, R0, RZ, P2 ;  /* 0x000000ff00087208 */ /* 0x000fc40001000000 */
[----:B------:R-:W-:-:S03]  /*7860*/  FMNMX R15, R43, R4, !PT ;  /* 0x000000042b0f7209 */ /* 0x000fc60007800000 */
[----:B------:R-:W-:Y:S01]  /*7870*/  FMUL R10, R8, UR28 ;  /* 0x0000001c080a7c20 */ /* 0x000fe20008400000 */
[----:B------:R-:W-:-:S03]  /*7880*/  FMNMX R4, R46, R15, !PT ;  /* 0x0000000f2e047209 */ /* 0x000fc60007800000 */
[--C-:B------:R-:W-:Y:S01]  /*7890*/  FFMA R24, R24, UR28, -R10.reuse ;  /* 0x0000001c18187c23 */ /* 0x100fe2000800080a */
[--C-:B------:R-:W-:Y:S01]  /*78a0*/  FFMA R25, R25, UR28, -R10.reuse ;  /* 0x0000001c19197c23 */ /* 0x100fe2000800080a */
[--C-:B------:R-:W-:Y:S01]  /*78b0*/  FFMA R198, R28, UR28, -R10.reuse ;  /* 0x0000001c1cc67c23 */ /* 0x100fe2000800080a */
[--C-:B------:R-:W-:Y:S01]  /*78c0*/  FFMA R29, R29, UR28, -R10.reuse ;  /* 0x0000001c1d1d7c23 */ /* 0x100fe2000800080a */
[--C-:B------:R-:W-:Y:S01]  /*78d0*/  FFMA R33, R33, UR28, -R10.reuse ;  /* 0x0000001c21217c23 */ /* 0x100fe2000800080a */
[----:B------:R-:W-:Y:S01]  /*78e0*/  FSETP.GEU.AND P5, PT, R24, -126, PT ;  /* 0xc2fc00001800780b */ /* 0x000fe20003fae000 */
        /* <DEDUP_REMOVED lines=9> */
[--C-:B------:R-:W-:Y:S01]  /*7980*/  FFMA R41, R41, UR28, -R10.reuse ;  /* 0x0000001c29297c23 */ /* 0x100fe2000800080a */
[--C-:B------:R-:W-:Y:S01]  /*7990*/  FFMA R12, R45, UR28, -R10.reuse ;  /* 0x0000001c2d0c7c23 */ /* 0x100fe2000800080a */
[--C-:B------:R-:W-:Y:S01]  /*79a0*/  FFMA R37, R48, UR28, -R10.reuse ;  /* 0x0000001c30257c23 */ /* 0x100fe2000800080a */
[----:B------:R-:W-:Y:S01]  /*79b0*/  @!P5 FMUL R24, R24, 0.5 ;  /* 0x3f0000001818d820 */ /* 0x000fe20000400000 */
[--C-:B------:R-:W-:Y:S01]  /*79c0*/  FFMA R13, R53, UR28, -R10.reuse ;  /* 0x0000001c350d7c23 */ /* 0x100fe2000800080a */
[----:B------:R-:W-:Y:S01]  /*79d0*/  @!P2 FMUL R25, R25, 0.5 ;  /* 0x3f0000001919a820 */ /* 0x000fe20000400000 */
[--C-:B------:R-:W-:Y:S01]  /*79e0*/  FFMA R52, R52, UR28, -R10.reuse ;  /* 0x0000001c34347c23 */ /* 0x100fe2000800080a */
[----:B------:R-:W1:Y:S01]  /*79f0*/  MUFU.EX2 R28, R24 ;  /* 0x00000018001c7308 */ /* 0x000e620000000800 */
[----:B------:R-:W-:Y:S01]  /*7a00*/  @!P3 FMUL R29, R29, 0.5 ;  /* 0x3f0000001d1db820 */ /* 0x000fe20000400000 */
[----:B------:R-:W-:Y:S01]  /*7a10*/  @!P6 FMUL R198, R198, 0.5 ;  /* 0x3f000000c6c6e820 */ /* 0x000fe20000400000 */
[--C-:B------:R-:W-:Y:S01]  /*7a20*/  FFMA R60, R60, UR28, -R10.reuse ;  /* 0x0000001c3c3c7c23 */ /* 0x100fe2000800080a */
[----:B------:R-:W-:Y:S01]  /*7a30*/  @!P4 FMUL R32, R32, 0.5 ;  /* 0x3f0000002020c820 */ /* 0x000fe20000400000 */
[----:B------:R-:W-:Y:S01]  /*7a40*/  FMNMX R15, R47, R4, !PT ;  /* 0x000000042f0f7209 */ /* 0x000fe20007800000 */
[--C-:B------:R-:W-:Y:S01]  /*7a50*/  FFMA R45, R64, UR28, -R10.reuse ;  /* 0x0000001c402d7c23 */ /* 0x100fe2000800080a */
[--C-:B------:R-:W-:Y:S01]  /*7a60*/  FFMA R14, R61, UR28, -R10.reuse ;  /* 0x0000001c3d0e7c23 */ /* 0x100fe2000800080a */
[----:B------:R-:W2:Y:S01]  /*7a70*/  MUFU.EX2 R25, R25 ;  /* 0x0000001900197308 */ /* 0x000ea20000000800 */
[----:B------:R-:W-:Y:S01]  /*7a80*/  FMNMX R4, R50, R15, !PT ;  /* 0x0000000f32047209 */ /* 0x000fe20007800000 */
[--C-:B------:R-:W-:Y:S01]  /*7a90*/  FFMA R68, R68, UR28, -R10.reuse ;  /* 0x0000001c44447c23 */ /* 0x100fe2000800080a */
[--C-:B------:R-:W-:Y:S01]  /*7aa0*/  FFMA R48, R73, UR28, -R10.reuse ;  /* 0x0000001c49307c23 */ /* 0x100fe2000800080a */
[--C-:B------:R-:W-:Y:S01]  /*7ab0*/  FFMA R73, R76, UR28, -R10.reuse ;  /* 0x0000001c4c497c23 */ /* 0x100fe2000800080a */
[----:B------:R-:W-:Y:S01]  /*7ac0*/  FMNMX R15, R51, R4, !PT ;  /* 0x00000004330f7209 */ /* 0x000fe20007800000 */
[--C-:B------:R-:W-:Y:S01]  /*7ad0*/  FFMA R53, R80, UR28, -R10.reuse ;  /* 0x0000001c50357c23 */ /* 0x100fe2000800080a */
[--C-:B------:R-:W-:Y:S01]  /*7ae0*/  FFMA R16, R77, UR28, -R10.reuse ;  /* 0x0000001c4d107c23 */ /* 0x100fe2000800080a */
[----:B------:R-:W3:Y:S01]  /*7af0*/  MUFU.EX2 R29, R29 ;  /* 0x0000001d001d7308 */ /* 0x000ee20000000800 */
[----:B-1----:R-:W-:Y:S01]  /*7b00*/  @!P5 FMUL R28, R28, R28 ;  /* 0x0000001c1c1cd220 */ /* 0x002fe20000400000 */
[----:B------:R-:W-:Y:S01]  /*7b10*/  FSETP.GEU.AND P5, PT, R33, -126, PT ;  /* 0xc2fc00002100780b */ /* 0x000fe20003fae000 */
[--C-:B------:R-:W-:Y:S01]  /*7b20*/  FFMA R18, R93, UR28, -R10.reuse ;  /* 0x0000001c5d127c23 */ /* 0x100fe2000800080a */
[----:B------:R-:W-:Y:S01]  /*7b30*/  FMNMX R4, R54, R15, !PT ;  /* 0x0000000f36047209 */ /* 0x000fe20007800000 */
[--C-:B------:R-:W-:Y:S01]  /*7b40*/  FFMA R61, R96, UR28, -R10.reuse ;  /* 0x0000001c603d7c23 */ /* 0x100fe2000800080a */
[--C-:B------:R-:W-:Y:S01]  /*7b50*/  FFMA R20, R101, UR28, -R10.reuse ;  /* 0x0000001c65147c23 */ /* 0x100fe2000800080a */
[--C-:B------:R-:W-:Y:S01]  /*7b60*/  FFMA R64, R108, UR28, -R10.reuse ;  /* 0x0000001c6c407c23 */ /* 0x100fe2000800080a */
[----:B------:R-:W1:Y:S01]  /*7b70*/  MUFU.EX2 R198, R198 ;  /* 0x000000c600c67308 */ /* 0x000e620000000800 */
[----:B--2---:R-:W-:Y:S01]  /*7b80*/  @!P2 FMUL R25, R25, R25 ;  /* 0x000000191919a220 */ /* 0x004fe20000400000 */
[----:B------:R-:W-:Y:S01]  /*7b90*/  FSETP.GEU.AND P2, PT, R36, -126, PT ;  /* 0xc2fc00002400780b */ /* 0x000fe20003f4e000 */
[--C-:B------:R-:W-:Y:S01]  /*7ba0*/  FFMA R22, R112, UR28, -R10.reuse ;  /* 0x0000001c70167c23 */ /* 0x100fe2000800080a */
[----:B------:R-:W-:Y:S01]  /*7bb0*/  FMNMX R15, R55, R4, !PT ;  /* 0x00000004370f7209 */ /* 0x000fe20007800000 */
[--C-:B------:R-:W-:Y:S01]  /*7bc0*/  FFMA R80, R120, UR28, -R10.reuse ;  /* 0x0000001c78507c23 */ /* 0x100fe2000800080a */
[--C-:B------:R-:W-:Y:S01]  /*7bd0*/  FFMA R76, R117, UR28, -R10.reuse ;  /* 0x0000001c754c7c23 */ /* 0x100fe2000800080a */
[----:B------:R-:W-:Y:S01]  /*7be0*/  @!P5 FMUL R33, R33, 0.5 ;  /* 0x3f0000002121d820 */ /* 0x000fe20000400000 */
[----:B------:R-:W2:Y:S01]  /*7bf0*/  MUFU.EX2 R24, R32 ;  /* 0x0000002000187308 */ /* 0x000ea20000000800 */
[----:B---3--:R-:W-:Y:S01]  /*7c00*/  @!P3 FMUL R29, R29, R29 ;  /* 0x0000001d1d1db220 */ /* 0x008fe20000400000 */
[----:B------:R-:W-:Y:S01]  /*7c10*/  FSETP.GEU.AND P3, PT, R40, -126, PT ;  /* 0xc2fc00002800780b */ /* 0x000fe20003f6e000 */
[--C-:B------:R-:W-:Y:S01]  /*7c20*/  FFMA R93, R132, UR28, -R10.reuse ;  /* 0x0000001c845d7c23 */ /* 0x100fe2000800080a */
[----:B------:R-:W-:Y:S01]  /*7c30*/  FMNMX R4, R58, R15, !PT ;  /* 0x0000000f3a047209 */ /* 0x000fe20007800000 */
[----:B------:R-:W-:-:S02]  /*7c40*/  FFMA R96, R136, UR28, -R10 ;  /* 0x0000001c88607c23 */ /* 0x000fc4000800080a */
[----:B------:R-:W-:Y:S01]  /*7c50*/  @!P2 FMUL R36, R36, 0.5 ;  /* 0x3f0000002424a820 */ /* 0x000fe20000400000 */
[----:B------:R-:W3:Y:S01]  /*7c60*/  MUFU.EX2 R197, R33 ;  /* 0x0000002100c57308 */ /* 0x000ee20000000800 */
[----:B-1----:R-:W-:Y:S01]  /*7c70*/  @!P6 FMUL R198, R198, R198 ;  /* 0x000000c6c6c6e220 */ /* 0x002fe20000400000 */
[----:B------:R-:W-:Y:S02]  /*7c80*/  FSETP.GEU.AND P6, PT, R11, -126, PT ;  /* 0xc2fc00000b00780b */ /* 0x000fe40003fce000 */
[----:B------:R-:W-:-:S03]  /*7c90*/  FMNMX R15, R59, R4, !PT ;  /* 0x000000043b0f7209 */ /* 0x000fc60007800000 */
[----:B------:R-:W-:Y:S01]  /*7ca0*/  @!P3 FMUL R40, R40, 0.5 ;  /* 0x3f0000002828b820 */ /* 0x000fe20000400000 */
[----:B------:R1:W4:Y:S01]  /*7cb0*/  MUFU.EX2 R196, R36 ;  /* 0x0000002400c47308 */ /* 0x0003220000000800 */
[----:B--2---:R-:W-:Y:S01]  /*7cc0*/  @!P4 FMUL R24, R24, R24 ;  /* 0x000000181818c220 */ /* 0x004fe20000400000 */
[----:B------:R-:W-:Y:S02]  /*7cd0*/  FSETP.GEU.AND P4, PT, R41, -126, PT ;  /* 0xc2fc00002900780b */ /* 0x000fe40003f8e000 */
[----:B------:R-:W-:Y:S01]  /*7ce0*/  FMNMX R4, R62, R15, !PT ;  /* 0x0000000f3e047209 */ /* 0x000fe20007800000 */
[--C-:B------:R-:W-:Y:S01]  /*7cf0*/  FFMA R15, R69, UR28, -R10.reuse ;  /* 0x0000001c450f7c23 */ /* 0x100fe2000800080a */
[--C-:B------:R-:W-:Y:S01]  /*7d00*/  FFMA R69, R92, UR28, -R10.reuse ;  /* 0x0000001c5c457c23 */ /* 0x100fe2000800080a */
[----:B------:R-:W-:Y:S01]  /*7d10*/  @!P6 FMUL R11, R11, 0.5 ;  /* 0x3f0000000b0be820 */ /* 0x000fe20000400000 */
[----:B------:R2:W5:Y:S01]  /*7d20*/  MUFU.EX2 R33, R40 ;  /* 0x0000002800217308 */ /* 0x0005620000000800 */
[----:B---3--:R-:W-:Y:S01]  /*7d30*/  @!P5 FMUL R197, R197, R197 ;  /* 0x000000c5c5c5d220 */ /* 0x008fe20000400000 */
[----:B------:R-:W-:Y:S01]  /*7d40*/  FSETP.GEU.AND P5, PT, R44, -126, PT ;  /* 0xc2fc00002c00780b */ /* 0x000fe20003fae000 */
[--C-:B-1----:R-:W-:Y:S01]  /*7d50*/  FFMA R36, R49, UR28, -R10.reuse ;  /* 0x0000001c31247c23 */ /* 0x102fe2000800080a */
[--C-:B------:R-:W-:Y:S01]  /*7d60*/  FFMA R49, R72, UR28, -R10.reuse ;  /* 0x0000001c48317c23 */ /* 0x100fe2000800080a */
[----:B------:R-:W-:Y:S01]  /*7d70*/  FMNMX R17, R63, R4, !PT ;  /* 0x000000043f117209 */ /* 0x000fe20007800000 */
[--C-:B------:R-:W-:Y:S01]  /*7d80*/  FFMA R72, R84, UR28, -R10.reuse ;  /* 0x0000001c54487c23 */ /* 0x100fe2000800080a */
[----:B------:R-:W-:Y:S01]  /*7d90*/  @!P4 FMUL R41, R41, 0.5 ;  /* 0x3f0000002929c820 */ /* 0x000fe20000400000 */
[----:B------:R-:W1:Y:S01]  /*7da0*/  MUFU.EX2 R11, R11 ;  /* 0x0000000b000b7308 */ /* 0x000e620000000800 */
[----:B----4-:R-:W-:Y:S01]  /*7db0*/  @!P2 FMUL R196, R196, R196 ;  /* 0x000000c4c4c4a220 */ /* 0x010fe20000400000 */
[----:B------:R-:W-:Y:S01]  /*7dc0*/  FSETP.GEU.AND P2, PT, R12, -126, PT ;  /* 0xc2fc00000c00780b */ /* 0x000fe20003f4e000 */
[--C-:B--2---:R-:W-:Y:S01]  /*7dd0*/  FFMA R40, R57, UR28, -R10.reuse ;  /* 0x0000001c39287c23 */ /* 0x104fe2000800080a */
[----:B------:R-:W-:Y:S01]  /*7de0*/  FMNMX R4, R66, R17, !PT ;  /* 0x0000001142047209 */ /* 0x000fe20007800000 */
[--C-:B------:R-:W-:Y:S01]  /*7df0*/  FFMA R57, R88, UR28, -R10.reuse ;  /* 0x0000001c58397c23 */ /* 0x100fe2000800080a */
[--C-:B------:R-:W-:Y:S01]  /*7e00*/  FFMA R88, R124, UR28, -R10.reuse ;  /* 0x0000001c7c587c23 */ /* 0x100fe2000800080a */
[----:B------:R-:W-:Y:S01]  /*7e10*/  @!P5 FMUL R44, R44, 0.5 ;  /* 0x3f0000002c2cd820 */ /* 0x000fe20000400000 */
[----:B------:R2:W3:Y:S01]  /*7e20*/  MUFU.EX2 R32, R41 ;  /* 0x0000002900207308 */ /* 0x0004e20000000800 */
[----:B-----5:R-:W-:Y:S01]  /*7e30*/  @!P3 FMUL R33, R33, R33 ;  /* 0x000000212121b220 */ /* 0x020fe20000400000 */
[----:B------:R-:W-:Y:S01]  /*7e40*/  FSETP.GEU.AND P3, PT, R36, -126, PT ;  /* 0xc2fc00002400780b */ /* 0x000fe20003f6e000 */
[--C-:B------:R-:W-:Y:S01]  /*7e50*/  FFMA R84, R128, UR28, -R10.reuse ;  /* 0x0000001c80547c23 */ /* 0x100fe2000800080a */
[----:B------:R-:W-:Y:S01]  /*7e60*/  FMNMX R17, R67, R4, !PT ;  /* 0x0000000443117209 */ /* 0x000fe20007800000 */
[----:B------:R-:W-:-:S02]  /*7e70*/  FFMA R92, R133, UR28, -R10 ;  /* 0x0000001c855c7c23 */ /* 0x000fc4000800080a */
[----:B------:R-:W-:Y:S01]  /*7e80*/  @!P2 FMUL R12, R12, 0.5 ;  /* 0x3f0000000c0ca820 */ /* 0x000fe20000400000 */
[----:B------:R4:W5:Y:S01]  /*7e90*/  MUFU.EX2 R195, R44 ;  /* 0x0000002c00c37308 */ /* 0x0009620000000800 */
[----:B-1----:R-:W-:Y:S01]  /*7ea0*/  @!P6 FMUL R11, R11, R11 ;  /* 0x0000000b0b0be220 */ /* 0x002fe20000400000 */
[----:B------:R-:W-:Y:S01]  /*7eb0*/  FSETP.GEU.AND P6, PT, R37, -126, PT ;  /* 0xc2fc00002500780b */ /* 0x000fe20003fce000 */
[--C-:B--2---:R-:W-:Y:S01]  /*7ec0*/  FFMA R41, R56, UR28, -R10.reuse ;  /* 0x0000001c38297c23 */ /* 0x104fe2000800080a */
[----:B------:R-:W-:Y:S01]  /*7ed0*/  FMNMX R4, R70, R17, !PT ;  /* 0x0000001146047209 */ /* 0x000fe20007800000 */
[--C-:B------:R-:W-:Y:S02]  /*7ee0*/  FFMA R56, R89, UR28, -R10.reuse ;  /* 0x0000001c59387c23 */ /* 0x100fe4000800080a */
[----:B------:R-:W-:Y:S01]  /*7ef0*/  @!P3 FMUL R36, R36, 0.5 ;  /* 0x3f0000002424b820 */ /* 0x000fe20000400000 */
[----:B------:R-:W1:Y:S01]  /*7f00*/  MUFU.EX2 R12, R12 ;  /* 0x0000000c000c7308 */ /* 0x000e620000000800 */
[----:B---3--:R-:W-:Y:S01]  /*7f10*/  @!P4 FMUL R32, R32, R32 ;  /* 0x000000202020c220 */ /* 0x008fe20000400000 */
[----:B------:R-:W-:Y:S01]  /*7f20*/  FSETP.GEU.AND P4, PT, R52, -126, PT ;  /* 0xc2fc00003400780b */ /* 0x000fe20003f8e000 */
[--C-:B----4-:R-:W-:Y:S01]  /*7f30*/  FFMA R44, R65, UR28, -R10.reuse ;  /* 0x0000001c412c7c23 */ /* 0x110fe2000800080a */
[----:B------:R-:W-:Y:S01]  /*7f40*/  FMNMX R17, R71, R4, !PT ;  /* 0x0000000447117209 */ /* 0x000fe20007800000 */
[--C-:B------:R-:W-:Y:S01]  /*7f50*/  FFMA R65, R100, UR28, -R10.reuse ;  /* 0x0000001c64417c23 */ /* 0x100fe2000800080a */
[----:B------:R-:W-:Y:S01]  /*7f60*/  FFMA R100, R140, UR28, -R10 ;  /* 0x0000001c8c647c23 */ /* 0x000fe2000800080a */
[----:B------:R-:W-:Y:S01]  /*7f70*/  @!P6 FMUL R37, R37, 0.5 ;  /* 0x3f0000002525e820 */ /* 0x000fe20000400000 */
[----:B------:R-:W2:Y:S01]  /*7f80*/  MUFU.EX2 R36, R36 ;  /* 0x0000002400247308 */ /* 0x000ea20000000800 */
[----:B-----5:R-:W-:Y:S01]  /*7f90*/  @!P5 FMUL R195, R195, R195 ;  /* 0x000000c3c3c3d220 */ /* 0x020fe20000400000 */
[----:B------:R-:W-:-:S02]  /*7fa0*/  FSETP.GEU.AND P5, PT, R13, -126, PT ;  /* 0xc2fc00000d00780b */ /* 0x000fc40003fae000 */
[----:B------:R-:W-:-:S03]  /*7fb0*/  FMNMX R4, R74, R17, !PT ;  /* 0x000000114a047209 */ /* 0x000fc60007800000 */
        /* <DEDUP_REMOVED lines=9> */
[----:B------:R-:W-:-:S03]  /*8050*/  FMNMX R4, R78, R17, !PT ;  /* 0x000000114e047209 */ /* 0x000fc60007800000 */
[----:B------:R-:W-:Y:S01]  /*8060*/  @!P2 FMUL R41, R41, 0.5 ;  /* 0x3f0000002929a820 */ /* 0x000fe20000400000 */
[----:B------:R-:W2:Y:S01]  /*8070*/  MUFU.EX2 R13, R13 ;  /* 0x0000000d000d7308 */ /* 0x000ea20000000800 */
[----:B---3--:R-:W-:Y:S01]  /*8080*/  @!P6 FMUL R37, R37, R37 ;  /* 0x000000252525e220 */ /* 0x008fe20000400000 */
[----:B------:R-:W-:Y:S01]  /*8090*/  FSETP.GEU.AND P6, PT, R40, -126, PT ;  /* 0xc2fc00002800780b */ /* 0x000fe20003fce000 */
[----:B-1----:R-:W-:Y:S01]  /*80a0*/  FFMA R52, R81, UR28, -R10 ;  /* 0x0000001c51347c23 */ /* 0x002fe2000800080a */
[----:B------:R-:W-:-:S03]  /*80b0*/  FMNMX R17, R79, R4, !PT ;  /* 0x000000044f117209 */ /* 0x000fc60007800000 */
[----:B------:R-:W-:Y:S01]  /*80c0*/  @!P3 FMUL R60, R60, 0.5 ;  /* 0x3f0000003c3cb820 */ /* 0x000fe20000400000 */
[----:B------:R-:W1:Y:S01]  /*80d0*/  MUFU.EX2 R41, R41 ;  /* 0x0000002900297308 */ /* 0x000e620000000800 */
[----:B----4-:R-:W-:Y:S01]  /*80e0*/  @!P4 FMUL R194, R194, R194 ;  /* 0x000000c2c2c2c220 */ /* 0x010fe20000400000 */
        /* <DEDUP_REMOVED lines=9> */
[----:B-1----:R-:W-:Y:S01]  /*8180*/  @!P2 FMUL R41, R41, R41 ;  /* 0x000000292929a220 */ /* 0x002fe20000400000 */
[----:B------:R-:W-:Y:S01]  /*8190*/  FSETP.GEU.AND P2, PT, R44, -126, PT ;  /* 0xc2fc00002c00780b */ /* 0x000fe20003f4e000 */
[--C-:B---3--:R-:W-:Y:S01]  /*81a0*/  FFMA R60, R97, UR28, -R10.reuse ;  /* 0x0000001c613c7c23 */ /* 0x108fe2000800080a */
[----:B------:R-:W-:Y:S01]  /*81b0*/  FMNMX R4, R86, R17, !PT ;  /* 0x0000001156047209 */ /* 0x000fe20007800000 */
[--C-:B------:R-:W-:Y:S01]  /*81c0*/  FFMA R17, R85, UR28, -R10.reuse ;  /* 0x0000001c55117c23 */ /* 0x100fe2000800080a */
[----:B------:R-:W-:Y:S01]  /*81d0*/  FFMA R97, R137, UR28, -R10 ;  /* 0x0000001c89617c23 */ /* 0x000fe2000800080a */
[----:B------:R-:W-:Y:S01]  /*81e0*/  @!P5 FMUL R45, R45, 0.5 ;  /* 0x3f0000002d2dd820 */ /* 0x000fe20000400000 */
[----:B------:R-:W1:Y:S01]  /*81f0*/  MUFU.EX2 R14, R14 ;  /* 0x0000000e000e7308 */ /* 0x000e620000000800 */
[----:B----4-:R-:W-:Y:S01]  /*8200*/  @!P3 FMUL R193, R193, R193 ;  /* 0x000000c1c1c1b220 */ /* 0x010fe20000400000 */
[----:B------:R-:W-:-:S02]  /*8210*/  FSETP.GEU.AND P3, PT, R15, -126, PT ;  /* 0xc2fc00000f00780b */ /* 0x000fc40003f6e000 */
[----:B------:R-:W-:-:S03]  /*8220*/  FMNMX R19, R87, R4, !PT ;  /* 0x0000000457137209 */ /* 0x000fc60007800000 */
[----:B------:R-:W-:Y:S01]  /*8230*/  @!P2 FMUL R44, R44, 0.5 ;  /* 0x3f0000002c2ca820 */ /* 0x000fe20000400000 */
[----:B------:R-:W3:Y:S01]  /*8240*/  MUFU.EX2 R45, R45 ;  /* 0x0000002d002d7308 */ /* 0x000ee20000000800 */
[----:B--2---:R-:W-:Y:S01]  /*8250*/  @!P6 FMUL R40, R40, R40 ;  /* 0x000000282828e220 */ /* 0x004fe20000400000 */
[----:B------:R-:W-:Y:S02]  /*8260*/  FSETP.GEU.AND P6, PT, R68, -126, PT ;  /* 0xc2fc00004400780b */ /* 0x000fe40003fce000 */
[----:B------:R-:W-:-:S03]  /*8270*/  FMNMX R4, R90, R19, !PT ;  /* 0x000000135a047209 */ /* 0x000fc60007800000 */
[----:B------:R-:W-:Y:S01]  /*8280*/  @!P3 FMUL R15, R15, 0.5 ;  /* 0x3f0000000f0fb820 */ /* 0x000fe20000400000 */
[----:B------:R-:W2:Y:S01]  /*8290*/  MUFU.EX2 R44, R44 ;  /* 0x0000002c002c7308 */ /* 0x000ea20000000800 */
[----:B-1----:R-:W-:Y:S01]  /*82a0*/  @!P4 FMUL R14, R14, R14 ;  /* 0x0000000e0e0ec220 */ /* 0x002fe20000400000 */
[----:B------:R-:W-:Y:S02]  /*82b0*/  FSETP.GEU.AND P4, PT, R49, -126, PT ;  /* 0xc2fc00003100780b */ /* 0x000fe40003f8e000 */
[----:B------:R-:W-:-:S03]  /*82c0*/  FMNMX R19, R91, R4, !PT ;  /* 0x000000045b137209 */ /* 0x000fc60007800000 */
[----:B------:R-:W-:Y:S01]  /*82d0*/  @!P6 FMUL R68, R68, 0.5 ;  /* 0x3f0000004444e820 */ /* 0x000fe20000400000 */
[----:B------:R-:W1:Y:S01]  /*82e0*/  MUFU.EX2 R15, R15 ;  /* 0x0000000f000f7308 */ /* 0x000e620000000800 */
[----:B---3--:R-:W-:Y:S01]  /*82f0*/  @!P5 FMUL R45, R45, R45 ;  /* 0x0000002d2d2dd220 */ /* 0x008fe20000400000 */
        /* <DEDUP_REMOVED lines=13> */
[----:B------:R-:W-:Y:S02]  /*83d0*/  FFMA R104, R144, UR28, -R10 ;  /* 0x0000001c90687c23 */ /* 0x000fe4000800080a */
        /* <DEDUP_REMOVED lines=49> */
[----:B------:R-:W-:Y:S01]  /*86f0*/  FMNMX R4, R118, R19, !PT ;  /* 0x0000001376047209 */ /* 0x000fe20007800000 */
[----:B------:R-:W-:Y:S02]  /*8700*/  FFMA R19, R105, UR28, -R10 ;  /* 0x0000001c69137c23 */ /* 0x000fe4000800080a */
[----:B------:R-:W-:Y:S01]  /*8710*/  @!P2 FMUL R61, R61, 0.5 ;  /* 0x3f0000003d3da820 */ /* 0x000fe20000400000 */
[----:B------:R-:W3:Y:S01]  /*8720*/  MUFU.EX2 R18, R18 ;  /* 0x0000001200127308 */ /* 0x000ee20000000800 */
[----:B--2---:R-:W-:Y:S01]  /*8730*/  @!P6 FMUL R57, R57, R57 ;  /* 0x000000393939e220 */ /* 0x004fe20000400000 */
[----:B------:R-:W-:-:S02]  /*8740*/  FSETP.GEU.AND P6, PT, R60, -126, PT ;  /* 0xc2fc00003c00780b */ /* 0x000fc40003fce000 */
[----:B------:R-:W-:-:S03]  /*8750*/  FMNMX R21, R119, R4, !PT ;  /* 0x0000000477157209 */ /* 0x000fc60007800000 */
[----:B------:R-:W-:Y:S01]  /*8760*/  @!P3 FMUL R65, R65, 0.5 ;  /* 0x3f0000004141b820 */ /* 0x000fe20000400000 */
[----:B------:R-:W2:Y:S01]  /*8770*/  MUFU.EX2 R61, R61 ;  /* 0x0000003d003d7308 */ /* 0x000ea20000000800 */
[----:B-1----:R-:W-:Y:S01]  /*8780*/  @!P4 FMUL R69, R69, R69 ;  /* 0x000000454545c220 */ /* 0x002fe20000400000 */
[----:B------:R-:W-:Y:S02]  /*8790*/  FSETP.GEU.AND P4, PT, R20, -126, PT ;  /* 0xc2fc00001400780b */ /* 0x000fe40003f8e000 */
[----:B------:R-:W-:Y:S01]  /*87a0*/  FMNMX R4, R122, R21, !PT ;  /* 0x000000157a047209 */ /* 0x000fe20007800000 */
[--C-:B------:R-:W-:Y:S01]  /*87b0*/  FFMA R21, R109, UR28, -R10.reuse ;  /* 0x0000001c6d157c23 */ /* 0x100fe2000800080a */
[----:B------:R-:W-:Y:S01]  /*87c0*/  FFMA R109, R148, UR28, -R10 ;  /* 0x0000001c946d7c23 */ /* 0x000fe2000800080a */
[----:B------:R-:W-:Y:S01]  /*87d0*/  @!P6 FMUL R60, R60, 0.5 ;  /* 0x3f0000003c3ce820 */ /* 0x000fe20000400000 */
[----:B------:R-:W1:Y:S01]  /*87e0*/  MUFU.EX2 R65, R65 ;  /* 0x0000004100417308 */ /* 0x000e620000000800 */
[----:B---3--:R-:W-:Y:S01]  /*87f0*/  @!P5 FMUL R18, R18, R18 ;  /* 0x000000121212d220 */ /* 0x008fe20000400000 */
[----:B------:R-:W-:-:S02]  /*8800*/  FSETP.GEU.AND P5, PT, R68, -126, PT ;  /* 0xc2fc00004400780b */ /* 0x000fc40003fae000 */
[----:B------:R-:W-:Y:S01]  /*8810*/  FMNMX R23, R123, R4, !PT ;  /* 0x000000047b177209 */ /* 0x000fe20007800000 */
[----:B------:R-:W-:Y:S02]  /*8820*/  FADD R136, R29, R18 ;  /* 0x000000121d887221 */ /* 0x000fe40000000000 */
        /* <DEDUP_REMOVED lines=12> */
[----:B------:R-:W-:Y:S01]  /*88f0*/  FMNMX R4, R130, R23, !PT ;  /* 0x0000001782047209 */ /* 0x000fe20007800000 */
[----:B---3--:R-:W-:Y:S01]  /*8900*/  @!P6 FMUL R60, R60, R60 ;  /* 0x0000003c3c3ce220 */ /* 0x008fe20000400000 */
[----:B------:R-:W-:Y:S01]  /*8910*/  FFMA R23, R113, UR28, -R10 ;  /* 0x0000001c71177c23 */ /* 0x000fe2000800080a */
[----:B------:R-:W-:Y:S02]  /*8920*/  FSETP.GEU.AND P6, PT, R64, -126, PT ;  /* 0xc2fc00004000780b */ /* 0x000fe40003fce000 */
[----:B------:R-:W-:Y:S01]  /*8930*/  FMNMX R77, R131, R4, !PT ;  /* 0x00000004834d7209 */ /* 0x000fe20007800000 */
[----:B------:R-:W-:Y:S01]  /*8940*/  @!P3 FMUL R21, R21, 0.5 ;  /* 0x3f0000001515b820 */ /* 0x000fe20000400000 */
[----:B------:R-:W3:Y:S01]  /*8950*/  MUFU.EX2 R19, R19 ;  /* 0x0000001300137308 */ /* 0x000ee20000000800 */
[----:B--2---:R-:W-:Y:S01]  /*8960*/  @!P4 FMUL R20, R20, R20 ;  /* 0x000000141414c220 */ /* 0x004fe20000400000 */
[----:B------:R-:W-:Y:S01]  /*8970*/  FSETP.GEU.AND P4, PT, R22, -126, PT ;  /* 0xc2fc00001600780b */ /* 0x000fe20003f8e000 */
[----:B------:R-:W-:Y:S01]  /*8980*/  FADD R140, R197, R60 ;  /* 0x0000003cc58c7221 */ /* 0x000fe20000000000 */
[----:B------:R-:W-:Y:S01]  /*8990*/  FMNMX R4, R134, R77, !PT ;  /* 0x0000004d86047209 */ /* 0x000fe20007800000 */
[----:B------:R-:W-:Y:S01]  /*89a0*/  FFMA R77, R116, UR28, -R10 ;  /* 0x0000001c744d7c23 */ /* 0x000fe2000800080a */
[----:B------:R-:W-:-:S02]  /*89b0*/  F2FP.BF16.F32.PACK_AB R60, R60, R61 ;  /* 0x0000003d3c3c723e */ /* 0x000fc400000010ff */
[----:B------:R-:W2:Y:S01]  /*89c0*/  MUFU.EX2 R21, R21 ;  /* 0x0000001500157308 */ /* 0x000ea20000000800 */
[----:B-1----:R-:W-:Y:S01]  /*89d0*/  @!P5 FMUL R68, R68, R68 ;  /* 0x000000444444d220 */ /* 0x002fe20000400000 */
[----:B------:R-:W-:Y:S01]  /*89e0*/  FSETP.GEU.AND P5, PT, R23, -126, PT ;  /* 0xc2fc00001700780b */ /* 0x000fe20003fae000 */
[----:B------:R-:W-:Y:S01]  /*89f0*/  @!P6 FMUL R64, R64, 0.5 ;  /* 0x3f0000004040e820 */ /* 0x000fe20000400000 */
[----:B------:R-:W-:-:S03]  /*8a00*/  FMNMX R81, R135, R4, !PT ;  /* 0x0000000487517209 */ /* 0x000fc60007800000 */
[----:B------:R-:W-:Y:S01]  /*8a10*/  @!P4 FMUL R22, R22, 0.5 ;  /* 0x3f0000001616c820 */ /* 0x000fe20000400000 */
[----:B------:R-:W-:Y:S01]  /*8a20*/  FMNMX R4, R138, R81, !PT ;  /* 0x000000518a047209 */ /* 0x000fe20007800000 */
[----:B------:R-:W1:Y:S01]  /*8a30*/  MUFU.EX2 R64, R64 ;  /* 0x0000004000407308 */ /* 0x000e620000000800 */
[----:B---3--:R-:W-:Y:S01]  /*8a40*/  @!P2 FMUL R19, R19, R19 ;  /* 0x000000131313a220 */ /* 0x008fe20000400000 */
[----:B------:R-:W-:Y:S02]  /*8a50*/  FSETP.GEU.AND P2, PT, R77, -126, PT ;  /* 0xc2fc00004d00780b */ /* 0x000fe40003f4e000 */
[----:B------:R-:W-:Y:S02]  /*8a60*/  FMNMX R81, R139, R4, !PT ;  /* 0x000000048b517209 */ /* 0x000fe40007800000 */
[----:B------:R-:W-:Y:S02]  /*8a70*/  @!P5 FMUL R23, R23, 0.5 ;  /* 0x3f0000001717d820 */ /* 0x000fe40000400000 */
[----:B------:R-:W3:Y:S01]  /*8a80*/  MUFU.EX2 R22, R22 ;  /* 0x0000001600167308 */ /* 0x000ee20000000800 */
[----:B--2---:R-:W-:Y:S01]  /*8a90*/  @!P3 FMUL R21, R21, R21 ;  /* 0x000000151515b220 */ /* 0x004fe20000400000 */
[----:B------:R-:W-:-:S02]  /*8aa0*/  FSETP.GEU.AND P3, PT, R80, -126, PT ;  /* 0xc2fc00005000780b */ /* 0x000fc40003f6e000 */
[----:B------:R-:W-:Y:S01]  /*8ab0*/  FMNMX R4, R142, R81, !PT ;  /* 0x000000518e047209 */ /* 0x000fe20007800000 */
[----:B------:R-:W-:Y:S01]  /*8ac0*/  FFMA R81, R121, UR28, -R10 ;  /* 0x0000001c79517c23 */ /* 0x000fe2000800080a */
[----:B------:R-:W-:Y:S01]  /*8ad0*/  FADD R137, R12, R21 ;  /* 0x000000150c897221 */ /* 0x000fe20000000000 */
        /* <DEDUP_REMOVED lines=18> */
[----:B------:R-:W-:Y:S01]  /*8c00*/  FMNMX R4, R150, R89, !PT ;  /* 0x0000005996047209 */ /* 0x000fe20007800000 */
[----:B-1----:R-:W-:Y:S01]  /*8c10*/  @!P2 FMUL R77, R77, R77 ;  /* 0x0000004d4d4da220 */ /* 0x002fe20000400000 */
[----:B------:R-:W-:Y:S01]  /*8c20*/  FSETP.GEU.AND P2, PT, R85, -126, PT ;  /* 0xc2fc00005500780b */ /* 0x000fe20003f4e000 */
[----:B------:R-:W-:Y:S01]  /*8c30*/  FFMA R89, R129, UR28, -R10 ;  /* 0x0000001c81597c23 */ /* 0x000fe2000800080a */
[----:B------:R-:W-:Y:S02]  /*8c40*/  FMNMX R4, R151, R4, !PT ;  /* 0x0000000497047209 */ /* 0x000fe40007800000 */
[----:B------:R-:W-:Y:S01]  /*8c50*/  @!P5 FMUL R88, R88, 0.5 ;  /* 0x3f0000005858d820 */ /* 0x000fe20000400000 */
[----:B------:R-:W1:Y:S01]  /*8c60*/  MUFU.EX2 R81, R81 ;  /* 0x0000005100517308 */ /* 0x000e620000000800 */
[----:B---3--:R-:W-:Y:S01]  /*8c70*/  @!P3 FMUL R80, R80, R80 ;  /* 0x000000505050b220 */ /* 0x008fe20000400000 */
[----:B------:R-:W-:Y:S01]  /*8c80*/  FSETP.GEU.AND P3, PT, R89, -126, PT ;  /* 0xc2fc00005900780b */ /* 0x000fe20003f6e000 */
[----:B------:R-:W3:Y:S05]  /*8c90*/  SHFL.BFLY PT, R101, R4, 0x1, 0x1f ;  /* 0x0c201f0004657f89 */ /* 0x000eea00000e0000 */
[----:B------:R-:W4:Y:S01]  /*8ca0*/  MUFU.EX2 R88, R88 ;  /* 0x0000005800587308 */ /* 0x000f220000000800 */
[----:B--2---:R-:W-:Y:S01]  /*8cb0*/  @!P6 FMUL R76, R76, R76 ;  /* 0x0000004c4c4ce220 */ /* 0x004fe20000400000 */
[----:B------:R-:W-:Y:S01]  /*8cc0*/  @!P2 FMUL R85, R85, 0.5 ;  /* 0x3f0000005555a820 */ /* 0x000fe20000400000 */
[----:B------:R-:W-:-:S04]  /*8cd0*/  FSETP.GEU.AND P6, PT, R84, -126, PT ;  /* 0xc2fc00005400780b */ /* 0x000fc80003fce000 */
[----:B------:R-:W-:Y:S01]  /*8ce0*/  @!P3 FMUL R89, R89, 0.5 ;  /* 0x3f0000005959b820 */ /* 0x000fe20000400000 */
[----:B------:R-:W2:Y:S01]  /*8cf0*/  MUFU.EX2 R85, R85 ;  /* 0x0000005500557308 */ /* 0x000ea20000000800 */
[----:B-1----:R-:W-:Y:S01]  /*8d00*/  @!P4 FMUL R81, R81, R81 ;  /* 0x000000515151c220 */ /* 0x002fe20000400000 */
[----:B------:R-:W-:-:S06]  /*8d10*/  FSETP.GEU.AND P4, PT, R93, -126, PT ;  /* 0xc2fc00005d00780b */ /* 0x000fcc0003f8e000 */
[----:B------:R-:W1:Y:S01]  /*8d20*/  MUFU.EX2 R89, R89 ;  /* 0x0000005900597308 */ /* 0x000e620000000800 */
[----:B----4-:R-:W-:Y:S01]  /*8d30*/  @!P5 FMUL R88, R88, R88 ;  /* 0x000000585858d220 */ /* 0x010fe20000400000 */
[----:B------:R-:W-:Y:S01]  /*8d40*/  FSETP.GEU.AND P5, PT, R92, -126, PT ;  /* 0xc2fc00005c00780b */ /* 0x000fe20003fae000 */
[----:B------:R-:W-:Y:S01]  /*8d50*/  @!P6 FMUL R84, R84, 0.5 ;  /* 0x3f0000005454e820 */ /* 0x000fe20000400000 */
[----:B---3--:R-:W-:Y:S01]  /*8d60*/  FMNMX R4, R4, R101, !PT ;  /* 0x0000006504047209 */ /* 0x008fe20007800000 */
[----:B------:R-:W-:Y:S01]  /*8d70*/  FFMA R101, R141, UR28, -R10 ;  /* 0x0000001c8d657c23 */ /* 0x000fe2000800080a */
[C---:B------:R-:W-:Y:S01]  /*8d80*/  FADD R141, R36.reuse, R23 ;  /* 0x00000017248d7221 */ /* 0x040fe20000000000 */
[----:B------:R-:W-:Y:S01]  /*8d90*/  @!P4 FMUL R93, R93, 0.5 ;  /* 0x3f0000005d5dc820 */ /* 0x000fe20000400000 */
[----:B------:R-:W-:Y:S01]  /*8da0*/  F2FP.BF16.F32.PACK_AB R36, R36, R37 ;  /* 0x000000252424723e */ /* 0x000fe200000010ff */
[----:B------:R-:W3:Y:S01]  /*8db0*/  MUFU.EX2 R84, R84 ;  /* 0x0000005400547308 */ /* 0x000ee20000000800 */
[----:B--2---:R-:W-:Y:S01]  /*8dc0*/  @!P2 FMUL R85, R85, R85 ;  /* 0x000000555555a220 */ /* 0x004fe20000400000 */
[----:B------:R-:W-:Y:S01]  /*8dd0*/  FSETP.GEU.AND P2, PT, R96, -126, PT ;  /* 0xc2fc00006000780b */ /* 0x000fe20003f4e000 */
[----:B------:R-:W2:Y:S03]  /*8de0*/  SHFL.BFLY PT, R105, R4, 0x2, 0x1f ;  /* 0x0c401f0004697f89 */ /* 0x000ea600000e0000 */
[----:B------:R-:W-:-:S02]  /*8df0*/  @!P5 FMUL R92, R92, 0.5 ;  /* 0x3f0000005c5cd820 */ /* 0x000fc40000400000 */
[----:B------:R-:W4:Y:S01]  /*8e00*/  MUFU.EX2 R93, R93 ;  /* 0x0000005d005d7308 */ /* 0x000f220000000800 */
[----:B-1----:R-:W-:Y:S01]  /*8e10*/  @!P3 FMUL R89, R89, R89 ;  /* 0x000000595959b220 */ /* 0x002fe20000400000 */
[----:B------:R-:W-:-:S05]  /*8e20*/  FSETP.GEU.AND P3, PT, R100, -126, PT ;  /* 0xc2fc00006400780b */ /* 0x000fca0003f6e000 */
[----:B------:R-:W-:Y:S01]  /*8e30*/  @!P2 FMUL R96, R96, 0.5 ;  /* 0x3f0000006060a820 */ /* 0x000fe20000400000 */
[----:B------:R-:W1:Y:S01]  /*8e40*/  MUFU.EX2 R92, R92 ;  /* 0x0000005c005c7308 */ /* 0x000e620000000800 */
[----:B---3--:R-:W-:Y:S01]  /*8e50*/  @!P6 FMUL R84, R84, R84 ;  /* 0x000000545454e220 */ /* 0x008fe20000400000 */
[----:B------:R-:W-:-:S05]  /*8e60*/  FSETP.GEU.AND P6, PT, R97, -126, PT ;  /* 0xc2fc00006100780b */ /* 0x000fca0003fce000 */
[----:B------:R-:W-:Y:S01]  /*8e70*/  @!P3 FMUL R100, R100, 0.5 ;  /* 0x3f0000006464b820 */ /* 0x000fe20000400000 */
[----:B------:R-:W3:Y:S01]  /*8e80*/  MUFU.EX2 R96, R96 ;  /* 0x0000006000607308 */ /* 0x000ee20000000800 */
[----:B----4-:R-:W-:Y:S01]  /*8e90*/  @!P4 FMUL R93, R93, R93 ;  /* 0x0000005d5d5dc220 */ /* 0x010fe20000400000 */
[----:B------:R-:W-:Y:S02]  /*8ea0*/  FSETP.GEU.AND P4, PT, R101, -126, PT ;  /* 0xc2fc00006500780b */ /* 0x000fe40003f8e000 */
[----:B--2---:R-:W-:Y:S01]  /*8eb0*/  FMNMX R4, R4, R105, !PT ;  /* 0x0000006904047209 */ /* 0x004fe20007800000 */
[--C-:B------:R-:W-:Y:S01]  /*8ec0*/  FFMA R105, R145, UR28, -R10.reuse ;  /* 0x0000001c91697c23 */ /* 0x100fe2000800080a */
[----:B------:R-:W-:Y:S01]  /*8ed0*/  FFMA R10, R149, UR28, -R10 ;  /* 0x0000001c950a7c23 */ /* 0x000fe2000800080a */
[----:B------:R-:W-:Y:S01]  /*8ee0*/  @!P6 FMUL R97, R97, 0.5 ;  /* 0x3f0000006161e820 */ /* 0x000fe20000400000 */
[----:B------:R-:W2:Y:S01]  /*8ef0*/  MUFU.EX2 R100, R100 ;  /* 0x0000006400647308 */ /* 0x000ea20000000800 */
[----:B-1----:R-:W-:Y:S01]  /*8f00*/  @!P5 FMUL R92, R92, R92 ;  /* 0x0000005c5c5cd220 */ /* 0x002fe20000400000 */
[----:B------:R-:W-:Y:S01]  /*8f10*/  FSETP.GEU.AND P5, PT, R104, -126, PT ;  /* 0xc2fc00006800780b */ /* 0x000fe20003fae000 */
[----:B------:R-:W-:-:S04]  /*8f20*/  FADD R145, R13, R76 ;  /* 0x0000004c0d917221 */ /* 0x000fc80000000000 */
[----:B------:R-:W-:Y:S01]  /*8f30*/  @!P4 FMUL R101, R101, 0.5 ;  /* 0x3f0000006565c820 */ /* 0x000fe20000400000 */
[----:B------:R-:W1:Y:S01]  /*8f40*/  MUFU.EX2 R97, R97 ;  /* 0x0000006100617308 */ /* 0x000e620000000800 */
[----:B---3--:R-:W-:Y:S01]  /*8f50*/  @!P2 FMUL R96, R96, R96 ;  /* 0x000000606060a220 */ /* 0x008fe20000400000 */
[----:B------:R-:W-:-:S04]  /*8f60*/  FSETP.NEU.AND P2, PT, R4, -INF , PT ;  /* 0xff8000000400780b */ /* 0x000fc80003f4d000 */
[----:B------:R-:W-:Y:S01]  /*8f70*/  FSEL R132, R4, RZ, P2 ;  /* 0x000000ff04847208 */ /* 0x000fe20001000000 */
[----:B------:R-:W-:Y:S01]  /*8f80*/  @!P5 FMUL R104, R104, 0.5 ;  /* 0x3f0000006868d820 */ /* 0x000fe20000400000 */
[----:B------:R-:W3:Y:S01]  /*8f90*/  MUFU.EX2 R101, R101 ;  /* 0x0000006500657308 */ /* 0x000ee20000000800 */
[----:B--2---:R-:W-:Y:S01]  /*8fa0*/  @!P3 FMUL R100, R100, R100 ;  /* 0x000000646464b220 */ /* 0x004fe20000400000 */
[----:B------:R-:W-:Y:S01]  /*8fb0*/  FSETP.GEU.AND P3, PT, R10, -126, PT ;  /* 0xc2fc00000a00780b */ /* 0x000fe20003f6e000 */
[----:B------:R-:W-:Y:S01]  /*8fc0*/  FMUL R128, R132, UR28 ;  /* 0x0000001c84807c20 */ /* 0x000fe20008400000 */
[----:B------:R-:W-:-:S03]  /*8fd0*/  FSETP.GEU.AND P2, PT, R109, -126, PT ;  /* 0xc2fc00006d00780b */ /* 0x000fc60003f4e000 */
[--C-:B------:R-:W-:Y:S01]  /*8fe0*/  FFMA R27, R27, UR28, -R128.reuse ;  /* 0x0000001c1b1b7c23 */ /* 0x100fe20008000880 */
[----:B------:R-:W2:Y:S01]  /*8ff0*/  MUFU.EX2 R104, R104 ;  /* 0x0000006800687308 */ /* 0x000ea20000000800 */
[----:B-1----:R-:W-:Y:S01]  /*9000*/  @!P6 FMUL R97, R97, R97 ;  /* 0x000000616161e220 */ /* 0x002fe20000400000 */
[----:B------:R-:W-:Y:S01]  /*9010*/  FSETP.GEU.AND P6, PT, R105, -126, PT ;  /* 0xc2fc00006900780b */ /* 0x000fe20003fce000 */
[--C-:B------:R-:W-:Y:S01]  /*9020*/  FFMA R26, R26, UR28, -R128.reuse ;  /* 0x0000001c1a1a7c23 */ /* 0x100fe20008000880 */
[--C-:B------:R-:W-:Y:S01]  /*9030*/  FFMA R34, R34, UR28, -R128.reuse ;  /* 0x0000001c22227c23 */ /* 0x100fe20008000880 */
[--C-:B------:R-:W-:Y:S01]  /*9040*/  FFMA R30, R30, UR28, -R128.reuse ;  /* 0x0000001c1e1e7c23 */ /* 0x100fe20008000880 */
[--C-:B------:R-:W-:Y:S01]  /*9050*/  FFMA R113, R35, UR28, -R128.reuse ;  /* 0x0000001c23717c23 */ /* 0x100fe20008000880 */
[----:B------:R-:W-:Y:S01]  /*9060*/  @!P3 FMUL R10, R10, 0.5 ;  /* 0x3f0000000a0ab820 */ /* 0x000fe20000400000 */
[--C-:B------:R-:W-:Y:S01]  /*9070*/  FFMA R35, R38, UR28, -R128.reuse ;  /* 0x0000001c26237c23 */ /* 0x100fe20008000880 */
[----:B---3--:R-:W-:Y:S01]  /*9080*/  @!P4 FMUL R101, R101, R101 ;  /* 0x000000656565c220 */ /* 0x008fe20000400000 */
[----:B------:R-:W-:Y:S01]  /*9090*/  FSETP.GEU.AND P4, PT, R26, -126, PT ;  /* 0xc2fc00001a00780b */ /* 0x000fe20003f8e000 */
[--C-:B------:R-:W-:Y:S01]  /*90a0*/  FFMA R108, R31, UR28, -R128.reuse ;  /* 0x0000001c1f6c7c23 */ /* 0x100fe20008000880 */
[----:B------:R-:W-:Y:S01]  /*90b0*/  @!P2 FMUL R109, R109, 0.5 ;  /* 0x3f0000006d6da820 */ /* 0x000fe20000400000 */
[----:B------:R-:W1:Y:S01]  /*90c0*/  MUFU.EX2 R10, R10 ;  /* 0x0000000a000a7308 */ /* 0x000e620000000800 */
[--C-:B------:R-:W-:Y:S01]  /*90d0*/  FFMA R43, R43, UR28, -R128.reuse ;  /* 0x0000001c2b2b7c23 */ /* 0x100fe20008000880 */
[----:B------:R-:W-:Y:S01]  /*90e0*/  @!P6 FMUL R105, R105, 0.5 ;  /* 0x3f0000006969e820 */ /* 0x000fe20000400000 */
[--C-:B------:R-:W-:Y:S01]  /*90f0*/  FFMA R39, R39, UR28, -R128.reuse ;  /* 0x0000001c27277c23 */ /* 0x100fe20008000880 */
[----:B--2---:R-:W-:Y:S01]  /*9100*/  @!P5 FMUL R104, R104, R104 ;  /* 0x000000686868d220 */ /* 0x004fe20000400000 */
[----:B------:R-:W-:Y:S01]  /*9110*/  FSETP.GEU.AND P5, PT, R27, -126, PT ;  /* 0xc2fc00001b00780b */ /* 0x000fe20003fae000 */
[--C-:B------:R-:W-:Y:S01]  /*9120*/  FFMA R47, R47, UR28, -R128.reuse ;  /* 0x0000001c2f2f7c23 */ /* 0x100fe20008000880 */
[--C-:B------:R-:W-:Y:S01]  /*9130*/  FFMA R46, R46, UR28, -R128.reuse ;  /* 0x0000001c2e2e7c23 */ /* 0x100fe20008000880 */
[----:B------:R-:W2:Y:S01]  /*9140*/  MUFU.EX2 R105, R105 ;  /* 0x0000006900697308 */ /* 0x000ea20000000800 */
[--C-:B------:R-:W-:Y:S01]  /*9150*/  FFMA R38, R42, UR28, -R128.reuse ;  /* 0x0000001c2a267c23 */ /* 0x100fe20008000880 */
[----:B------:R-:W-:Y:S01]  /*9160*/  @!P4 FMUL R26, R26, 0.5 ;  /* 0x3f0000001a1ac820 */ /* 0x000fe20000400000 */
[--C-:B------:R-:W-:Y:S01]  /*9170*/  FFMA R42, R50, UR28, -R128.reuse ;  /* 0x0000001c322a7c23 */ /* 0x100fe20008000880 */
[--C-:B------:R-:W-:Y:S01]  /*9180*/  FFMA R55, R55, UR28, -R128.reuse ;  /* 0x0000001c37377c23 */ /* 0x100fe20008000880 */
[--C-:B------:R-:W-:Y:S01]  /*9190*/  FFMA R63, R63, UR28, -R128.reuse ;  /* 0x0000001c3f3f7c23 */ /* 0x100fe20008000880 */
[--C-:B------:R-:W-:Y:S01]  /*91a0*/  FFMA R59, R59, UR28, -R128.reuse ;  /* 0x0000001c3b3b7c23 */ /* 0x100fe20008000880 */
[--C-:B------:R-:W-:Y:S01]  /*91b0*/  FFMA R67, R67, UR28, -R128.reuse ;  /* 0x0000001c43437c23 */ /* 0x100fe20008000880 */
[----:B------:R-:W3:Y:S01]  /*91c0*/  MUFU.EX2 R26, R26 ;  /* 0x0000001a001a7308 */ /* 0x000ee20000000800 */
[----:B-1----:R-:W-:Y:S01]  /*91d0*/  @!P3 FMUL R10, R10, R10 ;  /* 0x0000000a0a0ab220 */ /* 0x002fe20000400000 */
[----:B------:R-:W-:Y:S01]  /*91e0*/  @!P5 FMUL R27, R27, 0.5 ;  /* 0x3f0000001b1bd820 */ /* 0x000fe20000400000 */
[----:B------:R-:W-:Y:S01]  /*91f0*/  FSETP.GEU.AND P3, PT, R34, -126, PT ;  /* 0xc2fc00002200780b */ /* 0x000fe20003f6e000 */
[--C-:B------:R-:W-:Y:S01]  /*9200*/  FFMA R50, R66, UR28, -R128.reuse ;  /* 0x0000001c42327c23 */ /* 0x100fe20008000880 */
[--C-:B------:R-:W-:Y:S01]  /*9210*/  FFMA R51, R51, UR28, -R128.reuse ;  /* 0x0000001c33337c23 */ /* 0x100fe20008000880 */
[--C-:B------:R-:W-:Y:S01]  /*9220*/  FFMA R75, R75, UR28, -R128.reuse ;  /* 0x0000001c4b4b7c23 */ /* 0x100fe20008000880 */
[--C-:B------:R-:W-:Y:S01]  /*9230*/  FFMA R83, R83, UR28, -R128.reuse ;  /* 0x0000001c53537c23 */ /* 0x100fe20008000880 */
[----:B------:R-:W1:Y:S01]  /*9240*/  MUFU.EX2 R27, R27 ;  /* 0x0000001b001b7308 */ /* 0x000e620000000800 */
[----:B--2---:R-:W-:Y:S01]  /*9250*/  @!P6 FMUL R105, R105, R105 ;  /* 0x000000696969e220 */ /* 0x004fe20000400000 */
[----:B------:R-:W-:Y:S01]  /*9260*/  FSETP.GEU.AND P6, PT, R30, -126, PT ;  /* 0xc2fc00001e00780b */ /* 0x000fe20003fce000 */
[--C-:B------:R-:W-:Y:S01]  /*9270*/  FFMA R79, R79, UR28, -R128.reuse ;  /* 0x0000001c4f4f7c23 */ /* 0x100fe20008000880 */
[--C-:B------:R-:W-:Y:S01]  /*9280*/  FFMA R66, R102, UR28, -R128.reuse ;  /* 0x0000001c66427c23 */ /* 0x100fe20008000880 */
[--C-:B------:R-:W-:Y:S01]  /*9290*/  FFMA R102, R115, UR28, -R128.reuse ;  /* 0x0000001c73667c23 */ /* 0x100fe20008000880 */
[--C-:B------:R-:W-:Y:S01]  /*92a0*/  FFMA R130, R130, UR28, -R128.reuse ;  /* 0x0000001c82827c23 */ /* 0x100fe20008000880 */
[--C-:B------:R-:W-:Y:S01]  /*92b0*/  FFMA R127, R127, UR28, -R128.reuse ;  /* 0x0000001c7f7f7c23 */ /* 0x100fe20008000880 */
[----:B------:R-:W-:Y:S01]  /*92c0*/  @!P3 FMUL R34, R34, 0.5 ;  /* 0x3f0000002222b820 */ /* 0x000fe20000400000 */
[----:B---3--:R-:W-:Y:S01]  /*92d0*/  @!P4 FMUL R26, R26, R26 ;  /* 0x0000001a1a1ac220 */ /* 0x008fe20000400000 */
[----:B------:R-:W-:Y:S01]  /*92e0*/  FSETP.GEU.AND P4, PT, R113, -126, PT ;  /* 0xc2fc00007100780b */ /* 0x000fe20003f8e000 */
[----:B------:R-:W2:Y:S01]  /*92f0*/  MUFU.EX2 R109, R109 ;  /* 0x0000006d006d7308 */ /* 0x000ea20000000800 */
[--C-:B------:R-:W-:Y:S01]  /*9300*/  FFMA R134, R134, UR28, -R128.reuse ;  /* 0x0000001c86867c23 */ /* 0x100fe20008000880 */
[--C-:B------:R-:W-:Y:S01]  /*9310*/  FFMA R139, R139, UR28, -R128.reuse ;  /* 0x0000001c8b8b7c23 */ /* 0x100fe20008000880 */
[--C-:B------:R-:W-:Y:S01]  /*9320*/  FFMA R138, R138, UR28, -R128.reuse ;  /* 0x0000001c8a8a7c23 */ /* 0x100fe20008000880 */
[----:B------:R-:W-:Y:S01]  /*9330*/  @!P6 FMUL R30, R30, 0.5 ;  /* 0x3f0000001e1ee820 */ /* 0x000fe20000400000 */
[--C-:B------:R-:W-:Y:S01]  /*9340*/  FFMA R144, R143, UR28, -R128.reuse ;  /* 0x0000001c8f907c23 */ /* 0x100fe20008000880 */
[----:B-1----:R-:W-:Y:S01]  /*9350*/  @!P5 FMUL R27, R27, R27 ;  /* 0x0000001b1b1bd220 */ /* 0x002fe20000400000 */
[----:B------:R-:W-:Y:S01]  /*9360*/  FSETP.GEU.AND P5, PT, R35, -126, PT ;  /* 0xc2fc00002300780b */ /* 0x000fe20003fae000 */
[----:B------:R-:W1:Y:S01]  /*9370*/  MUFU.EX2 R34, R34 ;  /* 0x0000002200227308 */ /* 0x000e620000000800 */
[--C-:B------:R-:W-:Y:S01]  /*9380*/  FFMA R142, R142, UR28, -R128.reuse ;  /* 0x0000001c8e8e7c23 */ /* 0x100fe20008000880 */
[--C-:B------:R-:W-:Y:S01]  /*9390*/  FFMA R149, R147, UR28, -R128.reuse ;  /* 0x0000001c93957c23 */ /* 0x100fe20008000880 */
[--C-:B------:R-:W-:Y:S01]  /*93a0*/  FFMA R146, R146, UR28, -R128.reuse ;  /* 0x0000001c92927c23 */ /* 0x100fe20008000880 */
[----:B------:R-:W-:Y:S01]  /*93b0*/  @!P4 FMUL R113, R113, 0.5 ;  /* 0x3f0000007171c820 */ /* 0x000fe20000400000 */
[--C-:B------:R-:W-:Y:S01]  /*93c0*/  FFMA R119, R119, UR28, -R128.reuse ;  /* 0x0000001c77777c23 */ /* 0x100fe20008000880 */
[--C-:B------:R-:W-:Y:S01]  /*93d0*/  FFMA R115, R151, UR28, -R128.reuse ;  /* 0x0000001c97737c23 */ /* 0x100fe20008000880 */
[----:B------:R-:W-:Y:S01]  /*93e0*/  FFMA R150, R150, UR28, -R128 ;  /* 0x0000001c96967c23 */ /* 0x000fe20008000880 */
[----:B------:R3:W4:Y:S01]  /*93f0*/  MUFU.EX2 R31, R30 ;  /* 0x0000001e001f7308 */ /* 0x0007220000000800 */
[----:B--2---:R-:W-:Y:S01]  /*9400*/  @!P2 FMUL R109, R109, R109 ;  /* 0x0000006d6d6da220 */ /* 0x004fe20000400000 */
[----:B------:R-:W-:Y:S01]  /*9410*/  FSETP.GEU.AND P2, PT, R108, -126, PT ;  /* 0xc2fc00006c00780b */ /* 0x000fe20003f4e000 */
[----:B------:R-:W-:Y:S01]  /*9420*/  FADD R143, R194, R77 ;  /* 0x0000004dc28f7221 */ /* 0x000fe20000000000 */
[----:B------:R-:W-:Y:S01]  /*9430*/  @!P5 FMUL R35, R35, 0.5 ;  /* 0x3f0000002323d820 */ /* 0x000fe20000400000 */
[----:B------:R-:W-:-:S03]  /*9440*/  FADD R147, R15, R92 ;  /* 0x0000005c0f937221 */ /* 0x000fc60000000000 */
[----:B------:R-:W2:Y:S01]  /*9450*/  MUFU.EX2 R113, R113 ;  /* 0x0000007100717308 */ /* 0x000ea20000000800 */
[----:B-1----:R-:W-:Y:S01]  /*9460*/  @!P3 FMUL R34, R34, R34 ;  /* 0x000000222222b220 */ /* 0x002fe20000400000 */
[----:B------:R-:W-:Y:S01]  /*9470*/  FSETP.GEU.AND P3, PT, R43, -126, PT ;  /* 0xc2fc00002b00780b */ /* 0x000fe20003f6e000 */
[----:B---3--:R-:W-:Y:S01]  /*9480*/  FADD R30, -R8, R9 ;  /* 0x00000009081e7221 */ /* 0x008fe20000000100 */
[----:B------:R-:W-:Y:S01]  /*9490*/  FADD R9, R49, R96 ;  /* 0x0000006031097221 */ /* 0x000fe20000000000 */
[----:B------:R-:W-:Y:S02]  /*94a0*/  F2FP.BF16.F32.PACK_AB R96, R97, R96 ;  /* 0x000000606160723e */ /* 0x000fe400000010ff */
[----:B------:R-:W-:Y:S01]  /*94b0*/  @!P2 FMUL R108, R108, 0.5 ;  /* 0x3f0000006c6ca820 */ /* 0x000fe20000400000 */
[----:B------:R-:W1:Y:S01]  /*94c0*/  MUFU.EX2 R35, R35 ;  /* 0x0000002300237308 */ /* 0x000e620000000800 */
[----:B----4-:R-:W-:Y:S01]  /*94d0*/  @!P6 FMUL R31, R31, R31 ;  /* 0x0000001f1f1fe220 */ /* 0x010fe20000400000 */
[----:B------:R-:W-:Y:S01]  /*94e0*/  FSETP.GEU.AND P6, PT, R39, -126, PT ;  /* 0xc2fc00002700780b */ /* 0x000fe20003fce000 */
[----:B------:R-:W-:-:S04]  /*94f0*/  FMUL R30, R30, UR28 ;  /* 0x0000001c1e1e7c20 */ /* 0x000fc80008400000 */
[----:B------:R-:W-:Y:S01]  /*9500*/  @!P3 FMUL R43, R43, 0.5 ;  /* 0x3f0000002b2bb820 */ /* 0x000fe20000400000 */
[----:B------:R-:W3:Y:S01]  /*9510*/  MUFU.EX2 R108, R108 ;  /* 0x0000006c006c7308 */ /* 0x000ee20000000800 */
[----:B--2---:R-:W-:Y:S01]  /*9520*/  @!P4 FMUL R113, R113, R113 ;  /* 0x000000717171c220 */ /* 0x004fe20000400000 */
[----:B------:R-:W-:-:S05]  /*9530*/  FSETP.GEU.AND P4, PT, R46, -126, PT ;  /* 0xc2fc00002e00780b */ /* 0x000fca0003f8e000 */
[----:B------:R-:W-:Y:S01]  /*9540*/  @!P6 FMUL R39, R39, 0.5 ;  /* 0x3f0000002727e820 */ /* 0x000fe20000400000 */
[----:B------:R2:W4:Y:S01]  /*9550*/  MUFU.EX2 R117, R43 ;  /* 0x0000002b00757308 */ /* 0x0005220000000800 */
[----:B-1----:R-:W-:Y:S01]  /*9560*/  @!P5 FMUL R35, R35, R35 ;  /* 0x000000232323d220 */ /* 0x002fe20000400000 */
[----:B------:R-:W-:-:S05]  /*9570*/  FSETP.GEU.AND P5, PT, R47, -126, PT ;  /* 0xc2fc00002f00780b */ /* 0x000fca0003fae000 */
[----:B------:R-:W-:Y:S01]  /*9580*/  @!P4 FMUL R46, R46, 0.5 ;  /* 0x3f0000002e2ec820 */ /* 0x000fe20000400000 */
[----:B------:R-:W1:Y:S01]  /*9590*/  MUFU.EX2 R112, R39 ;  /* 0x0000002700707308 */ /* 0x000e620000000800 */
[--C-:B--2---:R-:W-:Y:S01]  /*95a0*/  FFMA R43, R54, UR28, -R128.reuse ;  /* 0x0000001c362b7c23 */ /* 0x104fe20008000880 */
[----:B---3--:R-:W-:Y:S01]  /*95b0*/  @!P2 FMUL R108, R108, R108 ;  /* 0x0000006c6c6ca220 */ /* 0x008fe20000400000 */
[----:B------:R-:W-:Y:S01]  /*95c0*/  FSETP.GEU.AND P2, PT, R38, -126, PT ;  /* 0xc2fc00002600780b */ /* 0x000fe20003f4e000 */
[--C-:B------:R-:W-:Y:S01]  /*95d0*/  FFMA R54, R74, UR28, -R128.reuse ;  /* 0x0000001c4a367c23 */ /* 0x100fe20008000880 */
[----:B------:R-:W-:Y:S01]  /*95e0*/  FFMA R74, R122, UR28, -R128 ;  /* 0x0000001c7a4a7c23 */ /* 0x000fe20008000880 */
[----:B------:R-:W-:Y:S01]  /*95f0*/  FADD R122, R16, R101 ;  /* 0x00000065107a7221 */ /* 0x000fe20000000000 */
[----:B------:R-:W-:Y:S01]  /*9600*/  @!P5 FMUL R47, R47, 0.5 ;  /* 0x3f0000002f2fd820 */ /* 0x000fe20000400000 */
[----:B------:R2:W3:Y:S01]  /*9610*/  MUFU.EX2 R39, R46 ;  /* 0x0000002e00277308 */ /* 0x0004e20000000800 */
[----:B----4-:R-:W-:Y:S01]  /*9620*/  @!P3 FMUL R117, R117, R117 ;  /* 0x000000757575b220 */ /* 0x010fe20000400000 */
[----:B------:R-:W-:Y:S01]  /*9630*/  FSETP.GEU.AND P3, PT, R43, -126, PT ;  /* 0xc2fc00002b00780b */ /* 0x000fe20003f6e000 */
[----:B------:R-:W-:-:S05]  /*9640*/  FADD R137, R137, R122 ;  /* 0x0000007a89897221 */ /* 0x000fca0000000000 */
[----:B------:R4:W5:Y:S01]  /*9650*/  MUFU.EX2 R116, R47 ;  /* 0x0000002f00747308 */ /* 0x0009620000000800 */
[----:B-1----:R-:W-:Y:S01]  /*9660*/  @!P6 FMUL R112, R112, R112 ;  /* 0x000000707070e220 */ /* 0x002fe20000400000 */
[----:B------:R-:W-:Y:S01]  /*9670*/  FSETP.GEU.AND P6, PT, R42, -126, PT ;  /* 0xc2fc00002a00780b */ /* 0x000fe20003fce000 */
[----:B------:R-:W-:Y:S01]  /*9680*/  @!P2 FMUL R38, R38, 0.5 ;  /* 0x3f0000002626a820 */ /* 0x000fe20000400000 */
[--C-:B--2---:R-:W-:Y:S01]  /*9690*/  FFMA R46, R62, UR28, -R128.reuse ;  /* 0x0000001c3e2e7c23 */ /* 0x104fe20008000880 */
[--C-:B------:R-:W-:Y:S01]  /*96a0*/  FFMA R62, R94, UR28, -R128.reuse ;  /* 0x0000001c5e3e7c23 */ /* 0x100fe20008000880 */
[--C-:B------:R-:W-:Y:S01]  /*96b0*/  FFMA R94, R99, UR28, -R128.reuse ;  /* 0x0000001c635e7c23 */ /* 0x100fe20008000880 */
[----:B------:R-:W-:Y:S01]  /*96c0*/  @!P3 FMUL R43, R43, 0.5 ;  /* 0x3f0000002b2bb820 */ /* 0x000fe20000400000 */
[--C-:B------:R-:W-:Y:S01]  /*96d0*/  FFMA R99, R111, UR28, -R128.reuse ;  /* 0x0000001c6f637c23 */ /* 0x100fe20008000880 */
[--C-:B----4-:R-:W-:Y:S01]  /*96e0*/  FFMA R47, R58, UR28, -R128.reuse ;  /* 0x0000001c3a2f7c23 */ /* 0x110fe20008000880 */
[----:B---3--:R-:W-:Y:S01]  /*96f0*/  @!P4 FMUL R39, R39, R39 ;  /* 0x000000272727c220 */ /* 0x008fe20000400000 */
[----:B------:R-:W-:Y:S01]  /*9700*/  FSETP.GEU.AND P4, PT, R55, -126, PT ;  /* 0xc2fc00003700780b */ /* 0x000fe20003f8e000 */
[----:B------:R-:W1:Y:S01]  /*9710*/  MUFU.EX2 R38, R38 ;  /* 0x0000002600267308 */ /* 0x000e620000000800 */
[--C-:B------:R-:W-:Y:S01]  /*9720*/  FFMA R58, R82, UR28, -R128.reuse ;  /* 0x0000001c523a7c23 */ /* 0x100fe20008000880 */
[----:B------:R-:W-:Y:S01]  /*9730*/  FFMA R111, R135, UR28, -R128 ;  /* 0x0000001c876f7c23 */ /* 0x000fe20008000880 */
[----:B------:R-:W-:Y:S01]  /*9740*/  @!P6 FMUL R42, R42, 0.5 ;  /* 0x3f0000002a2ae820 */ /* 0x000fe20000400000 */
[----:B------:R-:W-:Y:S01]  /*9750*/  FADD R135, R195, R64 ;  /* 0x00000040c3877221 */ /* 0x000fe20000000000 */
[----:B-----5:R-:W-:Y:S01]  /*9760*/  @!P5 FMUL R116, R116, R116 ;  /* 0x000000747474d220 */ /* 0x020fe20000400000 */
[----:B------:R-:W-:-:S02]  /*9770*/  FSETP.GEU.AND P5, PT, R47, -126, PT ;  /* 0xc2fc00002f00780b */ /* 0x000fc40003fae000 */
[----:B------:R-:W2:Y:S04]  /*9780*/  MUFU.EX2 R43, R43 ;  /* 0x0000002b002b7308 */ /* 0x000ea80000000800 */
[----:B------:R-:W-:-:S04]  /*9790*/  @!P4 FMUL R55, R55, 0.5 ;  /* 0x3f0000003737c820 */ /* 0x000fc80000400000 */
[----:B------:R-:W3:Y:S01]  /*97a0*/  MUFU.EX2 R42, R42 ;  /* 0x0000002a002a7308 */ /* 0x000ee20000000800 */
[----:B-1----:R-:W-:Y:S01]  /*97b0*/  @!P2 FMUL R38, R38, R38 ;  /* 0x000000262626a220 */ /* 0x002fe20000400000 */
[----:B------:R-:W-:Y:S01]  /*97c0*/  FSETP.GEU.AND P2, PT, R51, -126, PT ;  /* 0xc2fc00003300780b */ /* 0x000fe20003f4e000 */
[----:B------:R-:W-:-:S05]  /*97d0*/  @!P5 FMUL R47, R47, 0.5 ;  /* 0x3f0000002f2fd820 */ /* 0x000fca0000400000 */
[----:B------:R1:W4:Y:S01]  /*97e0*/  MUFU.EX2 R120, R55 ;  /* 0x0000003700787308 */ /* 0x0003220000000800 */
[----:B--2---:R-:W-:Y:S01]  /*97f0*/  @!P3 FMUL R43, R43, R43 ;  /* 0x0000002b2b2bb220 */ /* 0x004fe20000400000 */
[----:B------:R-:W-:-:S05]  /*9800*/  FSETP.GEU.AND P3, PT, R63, -126, PT ;  /* 0xc2fc00003f00780b */ /* 0x000fca0003f6e000 */
[----:B------:R-:W-:Y:S01]  /*9810*/  @!P2 FMUL R51, R51, 0.5 ;  /* 0x3f0000003333a820 */ /* 0x000fe20000400000 */
[----:B------:R-:W2:Y:S01]  /*9820*/  MUFU.EX2 R47, R47 ;  /* 0x0000002f002f7308 */ /* 0x000ea20000000800 */
[----:B---3--:R-:W-:Y:S01]  /*9830*/  @!P6 FMUL R42, R42, R42 ;  /* 0x0000002a2a2ae220 */ /* 0x008fe20000400000 */
[----:B------:R-:W-:Y:S01]  /*9840*/  FSETP.GEU.AND P6, PT, R59, -126, PT ;  /* 0xc2fc00003b00780b */ /* 0x000fe20003fce000 */
[--C-:B-1----:R-:W-:Y:S01]  /*9850*/  FFMA R55, R78, UR28, -R128.reuse ;  /* 0x0000001c4e377c23 */ /* 0x102fe20008000880 */
[--C-:B------:R-:W-:Y:S01]  /*9860*/  FFMA R78, R110, UR28, -R128.reuse ;  /* 0x0000001c6e4e7c23 */ /* 0x100fe20008000880 */
[----:B------:R-:W-:Y:S01]  /*9870*/  FFMA R110, R131, UR28, -R128 ;  /* 0x0000001c836e7c23 */ /* 0x000fe20008000880 */
[----:B------:R-:W-:Y:S01]  /*9880*/  FADD R131, R25, R56 ;  /* 0x0000003819837221 */ /* 0x000fe20000000000 */
[----:B------:R-:W-:Y:S01]  /*9890*/  @!P3 FMUL R63, R63, 0.5 ;  /* 0x3f0000003f3fb820 */ /* 0x000fe20000400000 */
[----:B------:R1:W3:Y:S01]  /*98a0*/  MUFU.EX2 R121, R51 ;  /* 0x0000003300797308 */ /* 0x0002e20000000800 */
[----:B----4-:R-:W-:Y:S01]  /*98b0*/  @!P4 FMUL R120, R120, R120 ;  /* 0x000000787878c220 */ /* 0x010fe20000400000 */
[----:B------:R-:W-:-:S02]  /*98c0*/  FSETP.GEU.AND P4, PT, R50, -126, PT ;  /* 0xc2fc00003200780b */ /* 0x000fc40003f8e000 */
[----:B------:R-:W-:-:S03]  /*98d0*/  F2FP.BF16.F32.PACK_AB R56, R56, R57 ;  /* 0x000000393838723e */ /* 0x000fc600000010ff */
[----:B------:R-:W-:Y:S01]  /*98e0*/  @!P6 FMUL R59, R59, 0.5 ;  /* 0x3f0000003b3be820 */ /* 0x000fe20000400000 */
[----:B------:R4:W5:Y:S01]  /*98f0*/  MUFU.EX2 R125, R63 ;  /* 0x0000003f007d7308 */ /* 0x0009620000000800 */
[----:B--2---:R-:W-:Y:S01]  /*9900*/  @!P5 FMUL R47, R47, R47 ;  /* 0x0000002f2f2fd220 */ /* 0x004fe20000400000 */
[----:B------:R-:W-:Y:S01]  /*9910*/  FSETP.GEU.AND P5, PT, R67, -126, PT ;  /* 0xc2fc00004300780b */ /* 0x000fe20003fae000 */
[--C-:B-1----:R-:W-:Y:S01]  /*9920*/  FFMA R51, R70, UR28, -R128.reuse ;  /* 0x0000001c46337c23 */ /* 0x102fe20008000880 */
[--C-:B------:R-:W-:Y:S01]  /*9930*/  FFMA R70, R71, UR28, -R128.reuse ;  /* 0x0000001c47467c23 */ /* 0x100fe20008000880 */
[--C-:B------:R-:W-:Y:S01]  /*9940*/  FFMA R71, R106, UR28, -R128.reuse ;  /* 0x0000001c6a477c23 */ /* 0x100fe20008000880 */
[--C-:B------:R-:W-:Y:S01]  /*9950*/  FFMA R106, R118, UR28, -R128.reuse ;  /* 0x0000001c766a7c23 */ /* 0x100fe20008000880 */
[----:B------:R-:W-:Y:S01]  /*9960*/  @!P4 FMUL R50, R50, 0.5 ;  /* 0x3f0000003232c820 */ /* 0x000fe20000400000 */
[----:B------:R1:W2:Y:S01]  /*9970*/  MUFU.EX2 R124, R59 ;  /* 0x0000003b007c7308 */ /* 0x0002a20000000800 */
[----:B---3--:R-:W-:Y:S01]  /*9980*/  @!P2 FMUL R121, R121, R121 ;  /* 0x000000797979a220 */ /* 0x008fe20000400000 */
[----:B------:R-:W-:Y:S01]  /*9990*/  FSETP.GEU.AND P2, PT, R46, -126, PT ;  /* 0xc2fc00002e00780b */ /* 0x000fe20003f4e000 */
[--C-:B----4-:R-:W-:Y:S01]  /*99a0*/  FFMA R63, R90, UR28, -R128.reuse ;  /* 0x0000001c5a3f7c23 */ /* 0x110fe20008000880 */
[--C-:B------:R-:W-:Y:S01]  /*99b0*/  FFMA R90, R91, UR28, -R128.reuse ;  /* 0x0000001c5b5a7c23 */ /* 0x100fe20008000880 */
[--C-:B------:R-:W-:Y:S01]  /*99c0*/  FFMA R91, R95, UR28, -R128.reuse ;  /* 0x0000001c5f5b7c23 */ /* 0x100fe20008000880 */
[--C-:B------:R-:W-:Y:S01]  /*99d0*/  FFMA R95, R103, UR28, -R128.reuse ;  /* 0x0000001c675f7c23 */ /* 0x100fe20008000880 */
[----:B------:R-:W-:Y:S01]  /*99e0*/  @!P5 FMUL R67, R67, 0.5 ;  /* 0x3f0000004343d820 */ /* 0x000fe20000400000 */
[----:B------:R-:W3:Y:S01]  /*99f0*/  MUFU.EX2 R50, R50 ;  /* 0x0000003200327308 */ /* 0x000ee20000000800 */
[----:B-----5:R-:W-:Y:S01]  /*9a00*/  @!P3 FMUL R125, R125, R125 ;  /* 0x0000007d7d7db220 */ /* 0x020fe20000400000 */
[----:B------:R-:W-:Y:S01]  /*9a10*/  FSETP.GEU.AND P3, PT, R54, -126, PT ;  /* 0xc2fc00003600780b */ /* 0x000fe20003f6e000 */
[--C-:B-1----:R-:W-:Y:S01]  /*9a20*/  FFMA R59, R86, UR28, -R128.reuse ;  /* 0x0000001c563b7c23 */ /* 0x102fe20008000880 */
[----:B------:R-:W-:Y:S01]  /*9a30*/  FFMA R86, R87, UR28, -R128 ;  /* 0x0000001c57567c23 */ /* 0x000fe20008000880 */
[----:B------:R-:W-:Y:S01]  /*9a40*/  FADD R118, R40, R81 ;  /* 0x0000005128767221 */ /* 0x000fe20000000000 */
[----:B------:R-:W-:Y:S01]  /*9a50*/  FADD R103, R48, R97 ;  /* 0x0000006130677221 */ /* 0x000fe20000000000 */
[----:B------:R-:W-:Y:S01]  /*9a60*/  @!P2 FMUL R46, R46, 0.5 ;  /* 0x3f0000002e2ea820 */ /* 0x000fe20000400000 */
[----:B------:R1:W4:Y:S01]  /*9a70*/  MUFU.EX2 R129, R67 ;  /* 0x0000004300817308 */ /* 0x0003220000000800 */
[----:B--2---:R-:W-:Y:S01]  /*9a80*/  @!P6 FMUL R124, R124, R124 ;  /* 0x0000007c7c7ce220 */ /* 0x004fe20000400000 */
[----:B------:R-:W-:Y:S01]  /*9a90*/  FSETP.GEU.AND P6, PT, R51, -126, PT ;  /* 0xc2fc00003300780b */ /* 0x000fe20003fce000 */
[----:B------:R-:W-:Y:S01]  /*9aa0*/  FADD R131, R131, R118 ;  /* 0x0000007683837221 */ /* 0x000fe20000000000 */
[----:B------:R-:W-:Y:S01]  /*9ab0*/  FADD R118, R73, R100 ;  /* 0x0000006449767221 */ /* 0x000fe20000000000 */
[----:B------:R-:W-:-:S02]  /*9ac0*/  F2FP.BF16.F32.PACK_AB R40, R40, R41 ;  /* 0x000000292828723e */ /* 0x000fc400000010ff */
[----:B------:R-:W-:Y:S01]  /*9ad0*/  @!P3 FMUL R54, R54, 0.5 ;  /* 0x3f0000003636b820 */ /* 0x000fe20000400000 */
[----:B------:R-:W2:Y:S01]  /*9ae0*/  MUFU.EX2 R46, R46 ;  /* 0x0000002e002e7308 */ /* 0x000ea20000000800 */
[----:B---3--:R-:W-:Y:S01]  /*9af0*/  @!P4 FMUL R50, R50, R50 ;  /* 0x000000323232c220 */ /* 0x008fe20000400000 */
[----:B------:R-:W-:Y:S01]  /*9b00*/  FSETP.GEU.AND P4, PT, R75, -126, PT ;  /* 0xc2fc00004b00780b */ /* 0x000fe20003f8e000 */
[--C-:B-1----:R-:W-:Y:S01]  /*9b10*/  FFMA R67, R98, UR28, -R128.reuse ;  /* 0x0000001c62437c23 */ /* 0x102fe20008000880 */
[----:B------:R-:W-:Y:S01]  /*9b20*/  FFMA R98, R107, UR28, -R128 ;  /* 0x0000001c6b627c23 */ /* 0x000fe20008000880 */
[----:B------:R-:W-:Y:S01]  /*9b30*/  FADD R135, R135, R118 ;  /* 0x0000007687877221 */ /* 0x000fe20000000000 */
[----:B------:R-:W-:Y:S01]  /*9b40*/  FADD R107, R45, R84 ;  /* 0x000000542d6b7221 */ /* 0x000fe20000000000 */
[----:B------:R-:W-:Y:S01]  /*9b50*/  @!P6 FMUL R51, R51, 0.5 ;  /* 0x3f0000003333e820 */ /* 0x000fe20000400000 */
[----:B------:R-:W1:Y:S01]  /*9b60*/  MUFU.EX2 R54, R54 ;  /* 0x0000003600367308 */ /* 0x000e620000000800 */
[----:B----4-:R-:W-:Y:S01]  /*9b70*/  @!P5 FMUL R129, R129, R129 ;  /* 0x000000818181d220 */ /* 0x010fe20000400000 */
[----:B------:R-:W-:-:S02]  /*9b80*/  FSETP.GEU.AND P5, PT, R55, -126, PT ;  /* 0xc2fc00003700780b */ /* 0x000fc40003fae000 */
[----:B------:R-:W-:Y:S02]  /*9b90*/  F2FP.BF16.F32.PACK_AB R48, R48, R49 ;  /* 0x000000313030723e */ /* 0x000fe400000010ff */
[----:B------:R-:W-:Y:S01]  /*9ba0*/  F2FP.BF16.F32.PACK_AB R84, R89, R84 ;  /* 0x000000545954723e */ /* 0x000fe200000010ff */
        /* <DEDUP_REMOVED lines=10> */
[----:B---3--:R-:W-:Y:S01]  /*9c50*/  @!P6 FMUL R51, R51, R51 ;  /* 0x000000333333e220 */ /* 0x008fe20000400000 */
[----:B------:R-:W-:Y:S01]  /*9c60*/  FSETP.GEU.AND P6, PT, R79, -126, PT ;  /* 0xc2fc00004f00780b */ /* 0x000fe20003fce000 */
[----:B--2---:R-:W-:Y:S01]  /*9c70*/  FFMA R75, R123, UR28, -R128 ;  /* 0x0000001c7b4b7c23 */ /* 0x004fe20008000880 */
[----:B------:R-:W-:Y:S01]  /*9c80*/  FADD R123, -R132, R7 ;  /* 0x00000007847b7221 */ /* 0x000fe20000000100 */
[C---:B------:R-:W-:Y:S01]  /*9c90*/  FADD R132, R32.reuse, R19 ;  /* 0x0000001320847221 */ /* 0x040fe20000000000 */
[----:B------:R-:W-:Y:S01]  /*9ca0*/  F2FP.BF16.F32.PACK_AB R32, R32, R33 ;  /* 0x000000212020723e */ /* 0x000fe200000010ff */
[----:B------:R-:W-:Y:S01]  /*9cb0*/  @!P3 FMUL R83, R83, 0.5 ;  /* 0x3f0000005353b820 */ /* 0x000fe20000400000 */
[----:B------:R-:W2:Y:S01]  /*9cc0*/  MUFU.EX2 R70, R70 ;  /* 0x0000004600467308 */ /* 0x000ea20000000800 */
[----:B----4-:R-:W-:Y:S01]  /*9cd0*/  @!P4 FMUL R133, R133, R133 ;  /* 0x000000858585c220 */ /* 0x010fe20000400000 */
[----:B------:R-:W-:Y:S01]  /*9ce0*/  FSETP.GEU.AND P4, PT, R59, -126, PT ;  /* 0xc2fc00003b00780b */ /* 0x000fe20003f8e000 */
[----:B------:R-:W-:Y:S01]  /*9cf0*/  FADD R132, R132, R103 ;  /* 0x0000006784847221 */ /* 0x000fe20000000000 */
[----:B------:R-:W-:Y:S01]  /*9d00*/  FADD R103, R193, R88 ;  /* 0x00000058c1677221 */ /* 0x000fe20000000000 */
[----:B------:R-:W-:Y:S01]  /*9d10*/  FMUL R123, R123, UR28 ;  /* 0x0000001c7b7b7c20 */ /* 0x000fe20008400000 */
[----:B------:R-:W-:Y:S01]  /*9d20*/  F2FP.BF16.F32.PACK_AB R49, R133, R54 ;  /* 0x000000368531723e */ /* 0x000fe200000010ff */
[----:B------:R-:W-:Y:S01]  /*9d30*/  @!P6 FMUL R79, R79, 0.5 ;  /* 0x3f0000004f4fe820 */ /* 0x000fe20000400000 */
[----:B------:R3:W4:Y:S01]  /*9d40*/  MUFU.EX2 R87, R83 ;  /* 0x0000005300577308 */ /* 0x0007220000000800 */
[----:B-1----:R-:W-:Y:S01]  /*9d50*/  @!P5 FMUL R55, R55, R55 ;  /* 0x000000373737d220 */ /* 0x002fe20000400000 */
[----:B------:R-:W-:Y:S01]  /*9d60*/  FSETP.GEU.AND P5, PT, R86, -126, PT ;  /* 0xc2fc00005600780b */ /* 0x000fe20003fae000 */
[----:B------:R-:W-:-:S04]  /*9d70*/  FADD R131, R131, R132 ;  /* 0x0000008483837221 */ /* 0x000fc80000000000 */
[----:B------:R-:W-:Y:S01]  /*9d80*/  @!P4 FMUL R59, R59, 0.5 ;  /* 0x3f0000003b3bc820 */ /* 0x000fe20000400000 */
[----:B------:R1:W5:Y:S01]  /*9d90*/  MUFU.EX2 R82, R79 ;  /* 0x0000004f00527308 */ /* 0x0003620000000800 */
[----:B--2---:R-:W-:Y:S01]  /*9da0*/  @!P2 FMUL R70, R70, R70 ;  /* 0x000000464646a220 */ /* 0x004fe20000400000 */
[----:B------:R-:W-:Y:S01]  /*9db0*/  FSETP.GEU.AND P2, PT, R58, -126, PT ;  /* 0xc2fc00003a00780b */ /* 0x000fe20003f4e000 */
[----:B---3--:R-:W-:Y:S01]  /*9dc0*/  FFMA R83, R126, UR28, -R128 ;  /* 0x0000001c7e537c23 */ /* 0x008fe20008000880 */
[----:B------:R-:W-:Y:S01]  /*9dd0*/  FADD R126, R53, R104 ;  /* 0x00000068357e7221 */ /* 0x000fe20000000000 */
[----:B------:R-:W-:Y:S02]  /*9de0*/  F2FP.BF16.F32.PACK_AB R104, R105, R104 ;  /* 0x000000686968723e */ /* 0x000fe400000010ff */
[----:B------:R-:W-:Y:S01]  /*9df0*/  @!P5 FMUL R86, R86, 0.5 ;  /* 0x3f0000005656d820 */ /* 0x000fe20000400000 */
[----:B------:R-:W2:Y:S01]  /*9e00*/  MUFU.EX2 R59, R59 ;  /* 0x0000003b003b7308 */ /* 0x000ea20000000800 */
[----:B----4-:R-:W-:Y:S01]  /*9e10*/  @!P3 FMUL R87, R87, R87 ;  /* 0x000000575757b220 */ /* 0x010fe20000400000 */
[----:B------:R-:W-:Y:S01]  /*9e20*/  FSETP.GEU.AND P3, PT, R62, -126, PT ;  /* 0xc2fc00003e00780b */ /* 0x000fe20003f6e000 */
[----:B-1----:R-:W-:Y:S01]  /*9e30*/  FFMA R79, R114, UR28, -R128 ;  /* 0x0000001c724f7c23 */ /* 0x002fe20008000880 */
[----:B------:R-:W-:Y:S01]  /*9e40*/  FADD R114, R41, R80 ;  /* 0x0000005029727221 */ /* 0x000fe20000000000 */
[----:B------:R-:W-:Y:S01]  /*9e50*/  FADD R128, R72, R109 ;  /* 0x0000006d48807221 */ /* 0x000fe20000000000 */
[----:B------:R-:W-:Y:S01]  /*9e60*/  F2FP.BF16.F32.PACK_AB R41, R124, R47 ;  /* 0x0000002f7c29723e */ /* 0x000fe200000010ff */
[----:B------:R-:W-:Y:S01]  /*9e70*/  @!P2 FMUL R58, R58, 0.5 ;  /* 0x3f0000003a3aa820 */ /* 0x000fe20000400000 */
[----:B------:R-:W1:Y:S01]  /*9e80*/  MUFU.EX2 R86, R86 ;  /* 0x0000005600567308 */ /* 0x000e620000000800 */
[----:B-----5:R-:W-:Y:S01]  /*9e90*/  @!P6 FMUL R82, R82, R82 ;  /* 0x000000525252e220 */ /* 0x020fe20000400000 */
[----:B------:R-:W-:Y:S01]  /*9ea0*/  FSETP.GEU.AND P6, PT, R63, -126, PT ;  /* 0xc2fc00003f00780b */ /* 0x000fe20003fce000 */
[----:B------:R-:W-:Y:S01]  /*9eb0*/  FADD R143, R143, R128 ;  /* 0x000000808f8f7221 */ /* 0x000fe20000000000 */
[----:B------:R-:W-:-:S03]  /*9ec0*/  F2FP.BF16.F32.PACK_AB R80, R81, R80 ;  /* 0x000000505150723e */ /* 0x000fc600000010ff */
[----:B------:R-:W-:Y:S01]  /*9ed0*/  @!P3 FMUL R62, R62, 0.5 ;  /* 0x3f0000003e3eb820 */ /* 0x000fe20000400000 */
[----:B------:R-:W3:Y:S01]  /*9ee0*/  MUFU.EX2 R58, R58 ;  /* 0x0000003a003a7308 */ /* 0x000ee20000000800 */
[----:B--2---:R-:W-:Y:S01]  /*9ef0*/  @!P4 FMUL R59, R59, R59 ;  /* 0x0000003b3b3bc220 */ /* 0x004fe20000400000 */
[----:B------:R-:W-:-:S05]  /*9f00*/  FSETP.GEU.AND P4, PT, R91, -126, PT ;  /* 0xc2fc00005b00780b */ /* 0x000fca0003f8e000 */
[----:B------:R-:W-:Y:S01]  /*9f10*/  @!P6 FMUL R63, R63, 0.5 ;  /* 0x3f0000003f3fe820 */ /* 0x000fe20000400000 */
[----:B------:R-:W2:Y:S01]  /*9f20*/  MUFU.EX2 R62, R62 ;  /* 0x0000003e003e7308 */ /* 0x000ea20000000800 */
        /* <DEDUP_REMOVED lines=25> */
[----:B------:R-:W-:-:S03]  /*a0c0*/  FSETP.GEU.AND P2, PT, R66, -126, PT ;  /* 0xc2fc00004200780b */ /* 0x000fc60003f4e000 */
[----:B------:R-:W-:Y:S02]  /*a0d0*/  FADD R148, R27, R90 ;  /* 0x0000005a1b947221 */ /* 0x000fe40000000000 */
        /* <DEDUP_REMOVED lines=28> */
[----:B------:R-:W-:-:S03]  /*a2a0*/  FSETP.GEU.AND P6, PT, R75, -126, PT ;  /* 0xc2fc00004b00780b */ /* 0x000fc60003fce000 */
[----:B------:R-:W-:Y:S02]  /*a2b0*/  FADD R200, R39, R78 ;  /* 0x0000004e27c87221 */ /* 0x000fe40000000000 */
        /* <DEDUP_REMOVED lines=8> */
[----:B------:R-:W-:Y:S01]  /*a340*/  FADD R151, R47, R74 ;  /* 0x0000004a2f977221 */ /* 0x000fe20000000000 */
[----:B------:R-:W-:Y:S01]  /*a350*/  F2FP.BF16.F32.PACK_AB R47, R70, R51 ;  /* 0x00000033462f723e */ /* 0x000fe200000010ff */
[----:B------:R-:W-:Y:S01]  /*a360*/  @!P4 FMUL R127, R127, 0.5 ;  /* 0x3f0000007f7fc820 */ /* 0x000fe20000400000 */
[----:B------:R-:W1:Y:S01]  /*a370*/  MUFU.EX2 R75, R75 ;  /* 0x0000004b004b7308 */ /* 0x000e620000000800 */
[----:B---3--:R-:W-:Y:S01]  /*a380*/  @!P2 FMUL R99, R99, R99 ;  /* 0x000000636363a220 */ /* 0x008fe20000400000 */
[----:B------:R-:W-:-:S05]  /*a390*/  FSETP.GEU.AND P2, PT, R106, -126, PT ;  /* 0xc2fc00006a00780b */ /* 0x000fca0003f4e000 */
[----:B------:R-:W-:Y:S01]  /*a3a0*/  @!P5 FMUL R130, R130, 0.5 ;  /* 0x3f0000008282d820 */ /* 0x000fe20000400000 */
[----:B------:R3:W4:Y:S01]  /*a3b0*/  MUFU.EX2 R8, R127 ;  /* 0x0000007f00087308 */ /* 0x0007220000000800 */
[----:B--2---:R-:W-:Y:S01]  /*a3c0*/  @!P3 FMUL R83, R83, R83 ;  /* 0x000000535353b220 */ /* 0x004fe20000400000 */
[----:B------:R-:W-:-:S05]  /*a3d0*/  FSETP.GEU.AND P3, PT, R134, -126, PT ;  /* 0xc2fc00008600780b */ /* 0x000fca0003f6e000 */
[----:B------:R-:W-:Y:S01]  /*a3e0*/  @!P2 FMUL R106, R106, 0.5 ;  /* 0x3f0000006a6aa820 */ /* 0x000fe20000400000 */
[----:B------:R2:W5:Y:S01]  /*a3f0*/  MUFU.EX2 R7, R130 ;  /* 0x0000008200077308 */ /* 0x0005620000000800 */
[----:B-1----:R-:W-:Y:S01]  /*a400*/  @!P6 FMUL R75, R75, R75 ;  /* 0x0000004b4b4be220 */ /* 0x002fe20000400000 */
[----:B------:R-:W-:Y:S01]  /*a410*/  FSETP.GEU.AND P6, PT, R110, -126, PT ;  /* 0xc2fc00006e00780b */ /* 0x000fe20003fce000 */
[----:B---3--:R-:W-:Y:S01]  /*a420*/  FADD R127, R28, R57 ;  /* 0x000000391c7f7221 */ /* 0x008fe20000000000 */
[----:B------:R-:W-:Y:S01]  /*a430*/  F2FP.BF16.F32.PACK_AB R28, R25, R28 ;  /* 0x0000001c191c723e */ /* 0x000fe200000010ff */
[----:B------:R-:W-:Y:S01]  /*a440*/  FADD R199, R124, R75 ;  /* 0x0000004b7cc77221 */ /* 0x000fe20000000000 */
[----:B------:R-:W-:Y:S01]  /*a450*/  F2FP.BF16.F32.PACK_AB R57, R90, R63 ;  /* 0x0000003f5a39723e */ /* 0x000fe200000010ff */
[----:B------:R-:W-:Y:S01]  /*a460*/  @!P3 FMUL R134, R134, 0.5 ;  /* 0x3f0000008686b820 */ /* 0x000fe20000400000 */
[----:B------:R-:W-:Y:S01]  /*a470*/  FADD R127, R127, R114 ;  /* 0x000000727f7f7221 */ /* 0x000fe20000000000 */
[----:B----4-:R-:W-:Y:S01]  /*a480*/  @!P4 FMUL R8, R8, R8 ;  /* 0x000000080808c220 */ /* 0x010fe20000400000 */
[----:B------:R-:W-:Y:S01]  /*a490*/  FSETP.GEU.AND P4, PT, R138, -126, PT ;  /* 0xc2fc00008a00780b */ /* 0x000fe20003f8e000 */
[----:B------:R1:W3:Y:S01]  /*a4a0*/  MUFU.EX2 R114, R134 ;  /* 0x0000008600727308 */ /* 0x0002e20000000800 */
[----:B--2---:R-:W-:Y:S01]  /*a4b0*/  FADD R130, R33, R68 ;  /* 0x0000004421827221 */ /* 0x004fe20000000000 */
[----:B------:R-:W-:Y:S01]  /*a4c0*/  FADD R148, R148, R199 ;  /* 0x000000c794947221 */ /* 0x000fe20000000000 */
[----:B------:R-:W-:Y:S01]  /*a4d0*/  FADD R199, R108, R91 ;  /* 0x0000005b6cc77221 */ /* 0x000fe20000000000 */
[----:B------:R-:W-:Y:S01]  /*a4e0*/  @!P6 FMUL R110, R110, 0.5 ;  /* 0x3f0000006e6ee820 */ /* 0x000fe20000400000 */
[----:B------:R-:W-:Y:S01]  /*a4f0*/  FADD R130, R130, R9 ;  /* 0x0000000982827221 */ /* 0x000fe20000000000 */
[----:B-----5:R-:W-:Y:S01]  /*a500*/  @!P5 FMUL R7, R7, R7 ;  /* 0x000000070707d220 */ /* 0x020fe20000400000 */
[----:B------:R-:W-:Y:S01]  /*a510*/  FSETP.GEU.AND P5, PT, R139, -126, PT ;  /* 0xc2fc00008b00780b */ /* 0x000fe20003fae000 */
[----:B------:R-:W2:Y:S01]  /*a520*/  MUFU.EX2 R106, R106 ;  /* 0x0000006a006a7308 */ /* 0x000ea20000000800 */
[----:B-1----:R-:W-:Y:S01]  /*a530*/  FADD R134, R198, R69 ;  /* 0x00000045c6867221 */ /* 0x002fe20000000000 */
[----:B------:R-:W-:Y:S01]  /*a540*/  FADD R202, R125, R8 ;  /* 0x000000087dca7221 */ /* 0x000fe20000000000 */
[----:B------:R-:W-:Y:S01]  /*a550*/  FADD R204, R50, R7 ;  /* 0x0000000732cc7221 */ /* 0x000fe20000000000 */
[----:B------:R-:W-:Y:S01]  /*a560*/  @!P4 FMUL R138, R138, 0.5 ;  /* 0x3f0000008a8ac820 */ /* 0x000fe20000400000 */
[----:B------:R-:W-:Y:S01]  /*a570*/  FADD R134, R134, R103 ;  /* 0x0000006786867221 */ /* 0x000fe20000000000 */
[----:B------:R-:W-:Y:S01]  /*a580*/  FADD R103, R14, R85 ;  /* 0x000000550e677221 */ /* 0x000fe20000000000 */
[----:B------:R-:W-:Y:S01]  /*a590*/  FADD R199, R199, R202 ;  /* 0x000000cac7c77221 */ /* 0x000fe20000000000 */
[----:B------:R-:W1:Y:S01]  /*a5a0*/  MUFU.EX2 R110, R110 ;  /* 0x0000006e006e7308 */ /* 0x000e620000000800 */
[----:B---3--:R-:W-:Y:S01]  /*a5b0*/  @!P3 FMUL R114, R114, R114 ;  /* 0x000000727272b220 */ /* 0x008fe20000400000 */
[----:B------:R-:W-:Y:S01]  /*a5c0*/  FSETP.GEU.AND P3, PT, R144, -126, PT ;  /* 0xc2fc00009000780b */ /* 0x000fe20003f6e000 */
[----:B------:R-:W-:Y:S01]  /*a5d0*/  FADD R136, R136, R103 ;  /* 0x0000006788887221 */ /* 0x000fe20000000000 */
[----:B------:R-:W-:Y:S01]  /*a5e0*/  @!P5 FMUL R139, R139, 0.5 ;  /* 0x3f0000008b8bd820 */ /* 0x000fe20000400000 */
[----:B------:R-:W-:Y:S01]  /*a5f0*/  FADD R103, R44, R89 ;  /* 0x000000592c677221 */ /* 0x000fe20000000000 */
[----:B------:R-:W-:Y:S01]  /*a600*/  FADD R202, R116, R99 ;  /* 0x0000006374ca7221 */ /* 0x000fe20000000000 */
[----:B------:R-:W-:Y:S01]  /*a610*/  FADD R127, R127, R130 ;  /* 0x000000827f7f7221 */ /* 0x000fe20000000000 */
[----:B------:R3:W4:Y:S01]  /*a620*/  MUFU.EX2 R118, R139 ;  /* 0x0000008b00767308 */ /* 0x0007220000000800 */
[----:B------:R-:W-:Y:S01]  /*a630*/  FADD R140, R140, R103 ;  /* 0x000000678c8c7221 */ /* 0x000fe20000000000 */
[----:B--2---:R-:W-:Y:S01]  /*a640*/  @!P2 FMUL R106, R106, R106 ;  /* 0x0000006a6a6aa220 */ /* 0x004fe20000400000 */
[----:B------:R-:W-:Y:S01]  /*a650*/  FSETP.GEU.AND P2, PT, R30, -126, PT ;  /* 0xc2fc00001e00780b */ /* 0x000fe20003f4e000 */
[----:B------:R-:W-:Y:S01]  /*a660*/  FADD R134, R134, R135 ;  /* 0x0000008786867221 */ /* 0x000fe20000000000 */
[----:B------:R-:W-:Y:S01]  /*a670*/  FADD R136, R136, R137 ;  /* 0x0000008988887221 */ /* 0x000fe20000000000 */
[----:B------:R-:W-:Y:S01]  /*a680*/  F2FP.BF16.F32.PACK_AB R44, R44, R45 ;  /* 0x0000002d2c2c723e */ /* 0x000fe200000010ff */
[----:B------:R-:W-:Y:S01]  /*a690*/  @!P3 FMUL R144, R144, 0.5 ;  /* 0x3f0000009090b820 */ /* 0x000fe20000400000 */
[----:B------:R2:W5:Y:S01]  /*a6a0*/  MUFU.EX2 R9, R138 ;  /* 0x0000008a00097308 */ /* 0x0005620000000800 */
[----:B-1----:R-:W-:Y:S01]  /*a6b0*/  @!P6 FMUL R110, R110, R110 ;  /* 0x0000006e6e6ee220 */ /* 0x002fe20000400000 */
[----:B------:R-:W-:Y:S01]  /*a6c0*/  FSETP.GEU.AND P6, PT, R142, -126, PT ;  /* 0xc2fc00008e00780b */ /* 0x000fe20003fce000 */
[----:B---3--:R-:W-:Y:S01]  /*a6d0*/  FADD R139, R37, R22 ;  /* 0x00000016258b7221 */ /* 0x008fe20000000000 */
[----:B------:R-:W-:-:S02]  /*a6e0*/  F2FP.BF16.F32.PACK_AB R25, R113, R34 ;  /* 0x000000227119723e */ /* 0x000fc400000010ff */
[----:B------:R-:W-:Y:S01]  /*a6f0*/  F2FP.BF16.F32.PACK_AB R33, R117, R38 ;  /* 0x000000267521723e */ /* 0x000fe200000010ff */
[----:B------:R-:W-:Y:S01]  /*a700*/  FADD R139, R139, R126 ;  /* 0x0000007e8b8b7221 */ /* 0x000fe20000000000 */
[----:B------:R-:W1:Y:S01]  /*a710*/  MUFU.EX2 R103, R144 ;  /* 0x0000009000677308 */ /* 0x000e620000000800 */
[----:B----4-:R-:W-:Y:S01]  /*a720*/  @!P5 FMUL R118, R118, R118 ;  /* 0x000000767676d220 */ /* 0x010fe20000400000 */
[----:B------:R-:W-:Y:S01]  /*a730*/  FSETP.GEU.AND P5, PT, R149, -126, PT ;  /* 0xc2fc00009500780b */ /* 0x000fe20003fae000 */
[----:B------:R-:W-:Y:S01]  /*a740*/  FADD R126, R52, R105 ;  /* 0x00000069347e7221 */ /* 0x000fe20000000000 */
[----:B--2---:R-:W-:Y:S01]  /*a750*/  FADD R138, R24, R61 ;  /* 0x0000003d188a7221 */ /* 0x004fe20000000000 */
[----:B------:R-:W-:Y:S01]  /*a760*/  @!P2 FMUL R30, R30, 0.5 ;  /* 0x3f0000001e1ea820 */ /* 0x000fe20000400000 */
[----:B------:R-:W-:Y:S01]  /*a770*/  F2FP.BF16.F32.PACK_AB R52, R52, R53 ;  /* 0x000000353434723e */ /* 0x000fe200000010ff */
[----:B------:R-:W-:Y:S01]  /*a780*/  @!P6 FMUL R142, R142, 0.5 ;  /* 0x3f0000008e8ee820 */ /* 0x000fe20000400000 */
[----:B------:R-:W-:Y:S01]  /*a790*/  FADD R141, R141, R126 ;  /* 0x0000007e8d8d7221 */ /* 0x000fe20000000000 */
[----:B-----5:R-:W-:Y:S01]  /*a7a0*/  @!P4 FMUL R9, R9, R9 ;  /* 0x000000090909c220 */ /* 0x020fe20000400000 */
[----:B------:R-:W-:Y:S01]  /*a7b0*/  FSETP.GEU.AND P4, PT, R146, -126, PT ;  /* 0xc2fc00009200780b */ /* 0x000fe20003f8e000 */
[----:B------:R-:W-:Y:S01]  /*a7c0*/  FADD R126, R17, R10 ;  /* 0x0000000a117e7221 */ /* 0x000fe20000000000 */
[----:B------:R-:W-:Y:S01]  /*a7d0*/  FADD R138, R138, R107 ;  /* 0x0000006b8a8a7221 */ /* 0x000fe20000000000 */
[----:B------:R2:W3:Y:S01]  /*a7e0*/  MUFU.EX2 R122, R142 ;  /* 0x0000008e007a7308 */ /* 0x0004e20000000800 */
[----:B------:R-:W-:Y:S01]  /*a7f0*/  FADD R107, R192, R93 ;  /* 0x0000005dc06b7221 */ /* 0x000fe20000000000 */
[----:B------:R-:W-:Y:S01]  /*a800*/  @!P5 FMUL R149, R149, 0.5 ;  /* 0x3f0000009595d820 */ /* 0x000fe20000400000 */
[----:B------:R-:W-:Y:S01]  /*a810*/  FADD R145, R145, R126 ;  /* 0x0000007e91917221 */ /* 0x000fe20000000000 */
[----:B-1----:R-:W-:Y:S01]  /*a820*/  @!P3 FMUL R103, R103, R103 ;  /* 0x000000676767b220 */ /* 0x002fe20000400000 */
[----:B------:R-:W-:Y:S01]  /*a830*/  FSETP.GEU.AND P3, PT, R111, -126, PT ;  /* 0xc2fc00006f00780b */ /* 0x000fe20003f6e000 */
[----:B------:R-:W-:Y:S01]  /*a840*/  FADD R144, R11, R20 ;  /* 0x000000140b907221 */ /* 0x000fe20000000000 */
[----:B------:R-:W-:Y:S01]  /*a850*/  FADD R128, R54, R9 ;  /* 0x0000000936807221 */ /* 0x000fe20000000000 */
[----:B------:R1:W4:Y:S01]  /*a860*/  MUFU.EX2 R126, R149 ;  /* 0x00000095007e7308 */ /* 0x0003220000000800 */
[----:B--2---:R-:W-:Y:S01]  /*a870*/  FADD R142, R196, R65 ;  /* 0x00000041c48e7221 */ /* 0x004fe20000000000 */
[----:B------:R-:W-:Y:S01]  /*a880*/  @!P4 FMUL R146, R146, 0.5 ;  /* 0x3f0000009292c820 */ /* 0x000fe20000400000 */
[----:B------:R-:W-:Y:S01]  /*a890*/  FADD R144, R144, R147 ;  /* 0x0000009390907221 */ /* 0x000fe20000000000 */
[----:B------:R-:W-:Y:S01]  /*a8a0*/  FADD R147, R38, R71 ;  /* 0x0000004726937221 */ /* 0x000fe20000000000 */
[----:B------:R-:W-:Y:S01]  /*a8b0*/  FADD R142, R142, R107 ;  /* 0x0000006b8e8e7221 */ /* 0x000fe20000000000 */
[----:B------:R-:W-:Y:S01]  /*a8c0*/  FADD R205, R82, R103 ;  /* 0x0000006752cd7221 */ /* 0x000fe20000000000 */
[----:B------:R-:W-:Y:S01]  /*a8d0*/  FADD R138, R138, R139 ;  /* 0x0000008b8a8a7221 */ /* 0x000fe20000000000 */
[----:B------:R2:W5:Y:S01]  /*a8e0*/  MUFU.EX2 R107, R146 ;  /* 0x00000092006b7308 */ /* 0x0005620000000800 */
[----:B---3--:R-:W-:Y:S01]  /*a8f0*/  @!P6 FMUL R122, R122, R122 ;  /* 0x0000007a7a7ae220 */ /* 0x008fe20000400000 */
[----:B------:R-:W-:Y:S01]  /*a900*/  FSETP.GEU.AND P6, PT, R119, -126, PT ;  /* 0xc2fc00007700780b */ /* 0x000fe20003fce000 */
[----:B------:R-:W-:Y:S01]  /*a910*/  @!P3 FMUL R111, R111, 0.5 ;  /* 0x3f0000006f6fb820 */ /* 0x000fe20000400000 */
[----:B------:R-:W-:Y:S01]  /*a920*/  FADD R147, R147, R128 ;  /* 0x0000008093937221 */ /* 0x000fe20000000000 */
[----:B-1----:R-:W-:Y:S01]  /*a930*/  FADD R149, R117, R98 ;  /* 0x0000006275957221 */ /* 0x002fe20000000000 */
[----:B------:R-:W-:Y:S01]  /*a940*/  FADD R128, R133, R118 ;  /* 0x0000007685807221 */ /* 0x000fe20000000000 */
[----:B------:R-:W-:Y:S01]  /*a950*/  FADD R201, R55, R122 ;  /* 0x0000007a37c97221 */ /* 0x000fe20000000000 */
[----:B------:R-:W-:Y:S01]  /*a960*/  MUFU.EX2 R30, R30 ;  /* 0x0000001e001e7308 */ /* 0x000fe20000000800 */
[----:B----4-:R-:W-:Y:S01]  /*a970*/  @!P5 FMUL R126, R126, R126 ;  /* 0x0000007e7e7ed220 */ /* 0x010fe20000400000 */
[----:B------:R-:W-:Y:S01]  /*a980*/  FSETP.GEU.AND P5, PT, R115, -126, PT ;  /* 0xc2fc00007300780b */ /* 0x000fe20003fae000 */
[----:B--2---:R-:W-:Y:S01]  /*a990*/  FADD R146, R26, R63 ;  /* 0x0000003f1a927221 */ /* 0x004fe20000000000 */
[----:B------:R-:W-:Y:S01]  /*a9a0*/  FADD R149, R149, R128 ;  /* 0x0000008095957221 */ /* 0x000fe20000000000 */
[----:B------:R-:W-:Y:S01]  /*a9b0*/  FADD R128, R46, R83 ;  /* 0x000000532e807221 */ /* 0x000fe20000000000 */
[----:B------:R-:W-:Y:S01]  /*a9c0*/  FADD R200, R200, R201 ;  /* 0x000000c9c8c87221 */ /* 0x000fe20000000000 */
[----:B------:R-:W-:Y:S01]  /*a9d0*/  @!P6 FMUL R119, R119, 0.5 ;  /* 0x3f0000007777e820 */ /* 0x000fe20000400000 */
[----:B------:R-:W1:Y:S01]  /*a9e0*/  MUFU.EX2 R111, R111 ;  /* 0x0000006f006f7308 */ /* 0x000e620000000800 */
[----:B-----5:R-:W-:Y:S01]  /*a9f0*/  @!P4 FMUL R107, R107, R107 ;  /* 0x0000006b6b6bc220 */ /* 0x020fe20000400000 */
[----:B------:R-:W-:Y:S01]  /*aa00*/  FSETP.GEU.AND P4, PT, R150, -126, PT ;  /* 0xc2fc00009600780b */ /* 0x000fe20003f8e000 */
[----:B------:R-:W-:Y:S01]  /*aa10*/  FADD R146, R146, R151 ;  /* 0x0000009792927221 */ /* 0x000fe20000000000 */
[----:B------:R-:W-:Y:S01]  /*aa20*/  FADD R151, R31, R62 ;  /* 0x0000003e1f977221 */ /* 0x000fe20000000000 */
[----:B------:R-:W-:Y:S01]  /*aa30*/  FADD R201, R34, R67 ;  /* 0x0000004322c97221 */ /* 0x000fe20000000000 */
[----:B------:R-:W-:Y:S01]  /*aa40*/  FADD R206, R58, R107 ;  /* 0x0000006b3ace7221 */ /* 0x000fe20000000000 */
[----:B------:R-:W-:Y:S01]  /*aa50*/  @!P5 FMUL R115, R115, 0.5 ;  /* 0x3f0000007373d820 */ /* 0x000fe20000400000 */
[----:B------:R-:W-:Y:S01]  /*aa60*/  FADD R151, R151, R128 ;  /* 0x0000008097977221 */ /* 0x000fe20000000000 */
[----:B------:R-:W2:Y:S01]  /*aa70*/  MUFU.EX2 R119, R119 ;  /* 0x0000007700777308 */ /* 0x000ea20000000800 */
[----:B------:R-:W-:Y:S01]  /*aa80*/  FADD R202, R202, R205 ;  /* 0x000000cdcaca7221 */ /* 0x000fe20000000000 */
[----:B------:R-:W-:Y:S01]  /*aa90*/  FADD R201, R201, R204 ;  /* 0x000000ccc9c97221 */ /* 0x000fe20000000000 */
[----:B------:R-:W-:Y:S01]  /*aaa0*/  FADD R210, R203, R206 ;  /* 0x000000cecbd27221 */ /* 0x000fe20000000000 */
[----:B------:R-:W-:Y:S01]  /*aab0*/  FADD R205, R129, R110 ;  /* 0x0000006e81cd7221 */ /* 0x000fe20000000000 */
[----:B------:R-:W-:Y:S01]  /*aac0*/  FADD R204, R121, R102 ;  /* 0x0000006679cc7221 */ /* 0x000fe20000000000 */
[----:B------:R-:W-:Y:S01]  /*aad0*/  @!P4 FMUL R150, R150, 0.5 ;  /* 0x3f0000009696c820 */ /* 0x000fe20000400000 */
[----:B------:R-:W-:Y:S01]  /*aae0*/  FADD R207, R87, R126 ;  /* 0x0000007e57cf7221 */ /* 0x000fe20000000000 */
        /* <DEDUP_REMOVED lines=8> */
[----:B------:R1:W4:Y:S01]  /*ab70*/  MUFU.EX2 R128, R150 ;  /* 0x0000009600807308 */ /* 0x0003220000000800 */
[----:B--2---:R-:W-:Y:S01]  /*ab80*/  @!P6 FMUL R119, R119, R119 ;  /* 0x000000777777e220 */ /* 0x004fe20000400000 */
[----:B------:R-:W-:Y:S01]  /*ab90*/  FADD R211, R204, R207 ;  /* 0x000000cfccd37221 */ /* 0x000fe20000000000 */
[----:B------:R-:W-:Y:S01]  /*aba0*/  FADD R209, R203, R206 ;  /* 0x000000cecbd17221 */ /* 0x000fe20000000000 */
[----:B------:R-:W-:Y:S01]  /*abb0*/  FADD R203, R43, R106 ;  /* 0x0000006a2bcb7221 */ /* 0x000fe20000000000 */
[----:B------:R-:W-:Y:S01]  /*abc0*/  FADD R204, R120, R119 ;  /* 0x0000007778cc7221 */ /* 0x000fe20000000000 */
[----:B------:R-:W-:Y:S01]  /*abd0*/  FADD R127, R127, R138 ;  /* 0x0000008a7f7f7221 */ /* 0x000fe20000000000 */
[----:B------:R-:W-:Y:S01]  /*abe0*/  @!P3 FMUL R123, R123, 0.5 ;  /* 0x3f0000007b7bb820 */ /* 0x000fe20000400000 */
[----:B------:R-:W-:Y:S01]  /*abf0*/  FADD R131, R131, R140 ;  /* 0x0000008c83837221 */ /* 0x000fe20000000000 */
[----:B-1----:R-:W-:Y:S01]  /*ac00*/  FADD R150, R113, R94 ;  /* 0x0000005e71967221 */ /* 0x002fe20000000000 */
[----:B---3--:R-:W-:Y:S01]  /*ac10*/  @!P5 FMUL R115, R115, R115 ;  /* 0x000000737373d220 */ /* 0x008fe20000400000 */
[----:B------:R-:W-:Y:S01]  /*ac20*/  FADD R134, R134, R143 ;  /* 0x0000008f86867221 */ /* 0x000fe20000000000 */
[----:B------:R-:W-:Y:S01]  /*ac30*/  FADD R136, R136, R145 ;  /* 0x0000009188887221 */ /* 0x000fe20000000000 */
[----:B------:R-:W-:Y:S01]  /*ac40*/  FADD R208, R150, R205 ;  /* 0x000000cd96d07221 */ /* 0x000fe20000000000 */
[----:B------:R-:W-:Y:S01]  /*ac50*/  FADD R150, R112, R95 ;  /* 0x0000005f70967221 */ /* 0x000fe20000000000 */
[----:B------:R-:W-:Y:S01]  /*ac60*/  FADD R205, R70, R111 ;  /* 0x0000006f46cd7221 */ /* 0x000fe20000000000 */
[----:B------:R-:W-:Y:S01]  /*ac70*/  FADD R207, R86, R115 ;  /* 0x0000007356cf7221 */ /* 0x000fe20000000000 */
[----:B----4-:R-:W-:Y:S01]  /*ac80*/  @!P4 FMUL R128, R128, R128 ;  /* 0x000000808080c220 */ /* 0x010fe20000400000 */
[----:B------:R-:W1:Y:S01]  /*ac90*/  MUFU.EX2 R123, R123 ;  /* 0x0000007b007b7308 */ /* 0x000e620000000800 */
        /* <DEDUP_REMOVED lines=15> */
[----:B------:R-:W-:Y:S01]  /*ad90*/  @!P2 FMUL R30, R30, R30 ;  /* 0x0000001e1e1ea220 */ /* 0x000fe20000400000 */
[----:B------:R-:W-:Y:S01]  /*ada0*/  FADD R146, R146, R201 ;  /* 0x000000c992927221 */ /* 0x000fe20000000000 */
[----:B------:R-:W-:Y:S01]  /*adb0*/  FADD R148, R148, R211 ;  /* 0x000000d394947221 */ /* 0x000fe20000000000 */
[----:B------:R-:W-:Y:S01]  /*adc0*/  FADD R199, R199, R150 ;  /* 0x00000096c7c77221 */ /* 0x000fe20000000000 */
[----:B------:R-:W-:Y:S01]  /*add0*/  FADD R151, R151, R206 ;  /* 0x000000ce97977221 */ /* 0x000fe20000000000 */
[----:B------:R-:W-:Y:S01]  /*ade0*/  FFMA R3, R30, R3, R127 ;  /* 0x000000031e037223 */ /* 0x000fe2000000007f */
[-C--:B------:R-:W-:Y:S01]  /*adf0*/  FMUL R184, R184, R30.reuse ;  /* 0x0000001eb8b87220 */ /* 0x080fe20000400000 */
        /* <DEDUP_REMOVED lines=18> */
[----:B------:R-:W-:Y:S01]  /*af20*/  FMUL R157, R157, R30 ;  /* 0x0000001e9d9d7220 */ /* 0x000fe20000400000 */
[----:B------:R-:W-:Y:S01]  /*af30*/  F2FP.BF16.F32.PACK_AB R30, R29, R198 ;  /* 0x000000c61d1e723e */ /* 0x000fe200000010ff */
[----:B------:R-:W-:Y:S01]  /*af40*/  FADD R199, R148, R199 ;  /* 0x000000c794c77221 */ /* 0x000fe20000000000 */
[----:B------:R-:W-:Y:S01]  /*af50*/  F2FP.BF16.F32.PACK_AB R29, R27, R26 ;  /* 0x0000001a1b1d723e */ /* 0x000fe200000010ff */
[----:B------:R-:W-:Y:S01]  /*af60*/  FADD R146, R146, R151 ;  /* 0x0000009792927221 */ /* 0x000fe20000000000 */
[----:B------:R-:W-:Y:S01]  /*af70*/  F2FP.BF16.F32.PACK_AB R26, R11, R196 ;  /* 0x000000c40b1a723e */ /* 0x000fe200000010ff */
[----:B-1----:R-:W-:Y:S01]  /*af80*/  @!P3 FMUL R123, R123, R123 ;  /* 0x0000007b7b7bb220 */ /* 0x002fe20000400000 */
[----:B------:R-:W-:Y:S01]  /*af90*/  SHF.L.U32 R11, R6, 0x1f, RZ ;  /* 0x0000001f060b7819 */ /* 0x000fe200000006ff */
[----:B------:R-:W-:Y:S01]  /*afa0*/  FADD R146, R146, R199 ;  /* 0x000000c792927221 */ /* 0x000fe20000000000 */
[----:B------:R-:W-:Y:S01]  /*afb0*/  F2FP.BF16.F32.PACK_AB R27, R112, R35 ;  /* 0x00000023701b723e */ /* 0x000fe200000010ff */
[----:B------:R-:W-:Y:S01]  /*afc0*/  FMUL R186, R186, R123 ;  /* 0x0000007bbaba7220 */ /* 0x000fe20000400000 */
[----:B------:R-:W-:Y:S01]  /*afd0*/  F2FP.BF16.F32.PACK_AB R51, R82, R55 ;  /* 0x000000375233723e */ /* 0x000fe200000010ff */
[----:B------:R1:W2:Y:S01]  /*afe0*/  SYNCS.PHASECHK.TRANS64.TRYWAIT P2, [UR10+0x37000], R11 ;  /* 0x0370000bff0075a7 */ /* 0x0002a2000804014a */
[----:B------:R-:W-:Y:S01]  /*aff0*/  F2FP.BF16.F32.PACK_AB R53, R87, R58 ;  /* 0x0000003a5735723e */ /* 0x000fe200000010ff */
[----:B------:R-:W-:Y:S01]  /*b000*/  FFMA R2, R123, R2, R146 ;  /* 0x000000027b027223 */ /* 0x000fe20000000092 */
[----:B------:R-:W-:Y:S01]  /*b010*/  F2FP.BF16.F32.PACK_AB R35, R116, R39 ;  /* 0x000000277423723e */ /* 0x000fe200000010ff */
[----:B------:R-:W-:Y:S01]  /*b020*/  FMUL R187, R187, R123 ;  /* 0x0000007bbbbb7220 */ /* 0x000fe20000400000 */
[----:B------:R-:W-:Y:S01]  /*b030*/  F2FP.BF16.F32.PACK_AB R55, R86, R59 ;  /* 0x0000003b5637723e */ /* 0x000fe200000010ff */
[----:B------:R-:W-:Y:S01]  /*b040*/  FMUL R190, R190, R123 ;  /* 0x0000007bbebe7220 */ /* 0x000fe20000400000 */
[----:B------:R-:W-:Y:S01]  /*b050*/  F2FP.BF16.F32.PACK_AB R58, R18, R69 ;  /* 0x00000045123a723e */ /* 0x000fe200000010ff */
[----:B------:R-:W-:Y:S01]  /*b060*/  FMUL R191, R191, R123 ;  /* 0x0000007bbfbf7220 */ /* 0x000fe20000400000 */
[----:B------:R-:W-:Y:S01]  /*b070*/  F2FP.BF16.F32.PACK_AB R39, R120, R43 ;  /* 0x0000002b7827723e */ /* 0x000fe200000010ff */
[-C--:B------:R-:W-:Y:S01]  /*b080*/  FMUL R178, R178, R123.reuse ;  /* 0x0000007bb2b27220 */ /* 0x080fe20000400000 */
[----:B------:R-:W-:Y:S01]  /*b090*/  F2FP.BF16.F32.PACK_AB R59, R91, R62 ;  /* 0x0000003e5b3b723e */ /* 0x000fe200000010ff */
[----:B------:R-:W-:Y:S01]  /*b0a0*/  FMUL R179, R179, R123 ;  /* 0x0000007bb3b37220 */ /* 0x000fe20000400000 */
[----:B------:R-:W-:Y:S01]  /*b0b0*/  F2FP.BF16.F32.PACK_AB R61, R94, R67 ;  /* 0x000000435e3d723e */ /* 0x000fe200000010ff */
[----:B------:R-:W-:Y:S01]  /*b0c0*/  FMUL R182, R182, R123 ;  /* 0x0000007bb6b67220 */ /* 0x000fe20000400000 */
[----:B------:R-:W-:Y:S01]  /*b0d0*/  F2FP.BF16.F32.PACK_AB R69, R98, R71 ;  /* 0x000000476245723e */ /* 0x000fe200000010ff */
[-C--:B------:R-:W-:Y:S01]  /*b0e0*/  FMUL R183, R183, R123.reuse ;  /* 0x0000007bb7b77220 */ /* 0x080fe20000400000 */
[----:B------:R-:W-:Y:S01]  /*b0f0*/  F2FP.BF16.F32.PACK_AB R37, R121, R42 ;  /* 0x0000002a7925723e */ /* 0x000fe200000010ff */
[-C--:B------:R-:W-:Y:S01]  /*b100*/  FMUL R170, R170, R123.reuse ;  /* 0x0000007baaaa7220 */ /* 0x080fe20000400000 */
[----:B------:R-:W-:Y:S01]  /*b110*/  F2FP.BF16.F32.PACK_AB R43, R125, R46 ;  /* 0x0000002e7d2b723e */ /* 0x000fe200000010ff */
[-C--:B------:R-:W-:Y:S01]  /*b120*/  FMUL R171, R171, R123.reuse ;  /* 0x0000007babab7220 */ /* 0x080fe20000400000 */
        /* <DEDUP_REMOVED lines=14> */
[-C--:B------:R-:W-:Y:S01]  /*b210*/  FMUL R155, R155, R123.reuse ;  /* 0x0000007b9b9b7220 */ /* 0x080fe20000400000 */
[-C--:B------:R-:W-:Y:S01]  /*b220*/  FMUL R158, R158, R123.reuse ;  /* 0x0000007b9e9e7220 */ /* 0x080fe20000400000 */
[----:B------:R-:W-:Y:S01]  /*b230*/  FMUL R159, R159, R123 ;  /* 0x0000007b9f9f7220 */ /* 0x000fe20000400000 */
        /* <DEDUP_REMOVED lines=21> */
[----:B------:R-:W-:Y:S01]  /*b390*/  F2FP.BF16.F32.PACK_AB R106, R10, R109 ;  /* 0x0000006d0a6a723e */ /* 0x000fe200000010ff */
[----:B-12---:R-:W-:Y:S06]  /*b3a0*/  @!P0 BRA `(.L_x_27) ;  /* 0x0000000000048947 */ /* 0x006fec0003800000 */
[----:B------:R-:W-:Y:S01]  /*b3b0*/  BPT.TRAP 0x1 ;  /* 0x000000040000795c */ /* 0x000fe20000300000 */
.L_x_27:
[----:B------:R-:W-:Y:S05]  /*b3c0*/  @P2 BRA `(.L_x_28) ;  /* 0x0000000000082947 */ /* 0x000fea0003800000 */
[----:B------:R-:W1:Y:S02]  /*b3d0*/  SYNCS.PHASECHK.TRANS64.TRYWAIT P2, [UR10+0x37000], R11 ;  /* 0x0370000bff0075a7 */ /* 0x000e64000804014a */
[----:B-1----:R-:W-:Y:S05]  /*b3e0*/  @!P2 BRA `(.L_x_29) ;  /* 0x000000500024a947 */ /* 0x002fea0003800000 */
.L_x_28:
[----:B------:R-:W-:Y:S01]  /*b3f0*/  UIMAD UR10, UR7, 0xa00, UR5 ;  /* 0x00000a00070a78a4 */ /* 0x000fe2000f8e0205 */
[----:B------:R-:W-:Y:S01]  /*b400*/  WARPGROUP.ARRIVE ;  /* 0x00000000000079c5 */ /* 0x000fe20000000000 */
[----:B------:R-:W-:Y:S01]  /*b410*/  UMOV UR11, 0xc0000010 ;  /* 0xc0000010000b7882 */ /* 0x000fe20000000000 */
[----:B------:R-:W-:Y:S01]  /*b420*/  UMOV UR15, 0xc0000010 ;  /* 0xc0000010000f7882 */ /* 0x000fe20000000000 */
[----:B------:R-:W-:Y:S01]  /*b430*/  UIADD3 UR14, UR10, 0x200, URZ ;  /* 0x000002000a0e7890 */ /* 0x000fe2000fffe03f */
[----:B------:R-:W-:Y:S01]  /*b440*/  F2FP.BF16.F32.PACK_AB R107, R115, R128 ;  /* 0x00000080736b723e */ /* 0x000fe200000010ff */
[----:B------:R-:W-:Y:S01]  /*b450*/  UIADD3 UR18, UR10, 0x400, URZ ;  /* 0x000004000a127890 */ /* 0x000fe2000fffe03f */
[----:B------:R-:W-:Y:S02]  /*b460*/  UMOV UR19, 0xc0000010 ;  /* 0xc000001000137882 */ /* 0x000fe40000000000 */
[----:B------:R-:W-:Y:S01]  /*b470*/  HGMMA.64x16x16.F32.BF16 R184, R28, gdesc[UR8].tnspB, R184, gsb0 ;  /* 0x402000081cb87df0 */ /* 0x000fe200080018b8 */
[----:B------:R-:W-:Y:S01]  /*b480*/  UIADD3 UR22, UR10, 0x600, URZ ;  /* 0x000006000a167890 */ /* 0x000fe2000fffe03f */
[----:B------:R-:W-:Y:S01]  /*b490*/  UMOV UR23, 0xc0000010 ;  /* 0xc000001000177882 */ /* 0x000fe20000000000 */
[----:B------:R-:W-:Y:S01]  /*b4a0*/  UIADD3 UR26, UR10, 0x800, URZ ;  /* 0x000008000a1a7890 */ /* 0x000fe2000fffe03f */
[----:B------:R-:W-:Y:S01]  /*b4b0*/  UMOV UR27, 0xc0000010 ;  /* 0xc0000010001b7882 */ /* 0x000fe20000000000 */
[----:B------:R-:W-:Y:S01]  /*b4c0*/  UMOV UR11, 0xc0000010 ;  /* 0xc0000010000b7882 */ /* 0x000fe20000000000 */
[----:B------:R-:W-:-:S02]  /*b4d0*/  WARPGROUP.DEPBAR.LE gsb0, 0x0 ;  /* 0x00008000000079c5 */ /* 0x000fc40000010000 */
        /* <DEDUP_REMOVED lines=369> */
[----:B------:R-:W-:Y:S01]  /*cbf0*/  UIADD3 UR10, UR10, 0x9e0, URZ ;  /* 0x000009e00a0a7890 */ /* 0x000fe2000fffe03f */
        /* <DEDUP_REMOVED lines=18> */
.L_x_30:
[----:B------:R-:W-:-:S04]  /*cd20*/  ULEA UR10, UR4, UR36, 0x3 ;  /* 0x00000024040a7291 */ /* 0x000fc8000f8e183f */
[----:B------:R-:W-:-:S04]  /*cd30*/  UIADD3 UR10, UR10, 0x37028, URZ ;  /* 0x000370280a0a7890 */ /* 0x000fc8000fffe03f */
[----:B------:R-:W-:-:S09]  /*cd40*/  UPRMT UR10, URZ, 0x654, UR10 ;  /* 0x000006543f0a7896 */ /* 0x000fd2000800000a */
[----:B------:R-:W-:Y:S01]  /*cd50*/  SYNCS.ARRIVE.TRANS64.RED.A1T0 RZ, [UR10], RZ ;  /* 0x000000ffffff79a7 */ /* 0x000fe2000810040a */
[----:B------:R-:W-:Y:S05]  /*cd60*/  @P1 BRA `(.L_x_31) ;  /* 0x0000000000041947 */ /* 0x000fea0003800000 */
[----:B------:R-:W-:Y:S01]  /*cd70*/  BPT.TRAP 0x1 ;  /* 0x000000040000795c */ /* 0x000fe20000300000 */
.L_x_31:
[----:B------:R-:W-:-:S04]  /*cd80*/  UIADD3 UR4, UR4, 0x1, URZ ;  /* 0x0000000104047890 */ /* 0x000fc8000fffe03f */
[----:B------:R-:W-:-:S04]  /*cd90*/  UISETP.NE.AND UP0, UPT, UR4, 0x5, UPT ;  /* 0x000000050400788c */ /* 0x000fc8000bf05270 */
[----:B------:R-:W-:Y:S01]  /*cda0*/  USEL UR10, UR4, URZ, UP0 ;  /* 0x0000003f040a7287 */ /* 0x000fe20008000000 */
[----:B------:R-:W-:Y:S11]  /*cdb0*/  @!P0 BRA `(.L_x_32) ;  /* 0x0000000000048947 */ /* 0x000ff60003800000 */
[----:B------:R-:W-:Y:S01]  /*cdc0*/  BPT.TRAP 0x1 ;  /* 0x000000040000795c */ /* 0x000fe20000300000 */
.L_x_32:
[----:B------:R-:W-:-:S04]  /*cdd0*/  ULEA UR4, UR10, UR36, 0x3 ;  /* 0x000000240a047291 */ /* 0x000fc8000f8e183f */
[----:B------:R-:W-:-:S04]  /*cde0*/  UIADD3 UR4, UR4, 0x37028, URZ ;  /* 0x0003702804047890 */ /* 0x000fc8000fffe03f */
[----:B------:R-:W-:-:S09]  /*cdf0*/  UPRMT UR4, URZ, 0x654, UR4 ;  /* 0x000006543f047896 */ /* 0x000fd20008000004 */
[----:B------:R-:W-:Y:S01]  /*ce00*/  SYNCS.ARRIVE.TRANS64.RED.A1T0 RZ, [UR4], RZ ;  /* 0x000000ffffff79a7 */ /* 0x000fe20008100404 */
[----:B------:R-:W-:Y:S05]  /*ce10*/  @P1 BRA `(.L_x_33) ;  /* 0x0000000000041947 */ /* 0x000fea0003800000 */
[----:B------:R-:W-:Y:S01]  /*ce20*/  BPT.TRAP 0x1 ;  /* 0x000000040000795c */ /* 0x000fe20000300000 */
.L_x_33:
[----:B------:R-:W-:Y:S01]  /*ce30*/  UIADD3 UR7, UR7, 0x1, URZ ;  /* 0x0000000107077890 */ /* 0x000fe2000fffe03f */
[C---:B------:R-:W-:Y:S01]  /*ce40*/  ISETP.GT.AND P2, PT, R5.reuse, 0x2, PT ;  /* 0x000000020500780c */ /* 0x040fe20003f44270 */
[----:B------:R-:W-:Y:S01]  /*ce50*/  UIADD3 UR4, UR10, 0x1, URZ ;  /* 0x000000010a047890 */ /* 0x000fe2000fffe03f */
[----:B------:R-:W-:Y:S01]  /*ce60*/  IADD3 R5, R5, -0x1, RZ ;  /* 0xffffffff05057810 */ /* 0x000fe20007ffe0ff */
[----:B------:R-:W-:Y:S01]  /*ce70*/  UISETP.NE.AND UP2, UPT, UR7, 0x5, UPT ;  /* 0x000000050700788c */ /* 0x000fe2000bf45270 */
[----:B------:R-:W-:Y:S01]  /*ce80*/  MOV R9, R0 ;  /* 0x0000000000097202 */ /* 0x000fe20000000f00 */
[----:B------:R-:W-:Y:S01]  /*ce90*/  UISETP.NE.AND UP0, UPT, UR4, 0x5, UPT ;  /* 0x000000050400788c */ /* 0x000fe2000bf05270 */
[----:B------:R-:W-:Y:S01]  /*cea0*/  MOV R7, R4 ;  /* 0x0000000400077202 */ /* 0x000fe20000000f00 */
[----:B------:R-:W-:Y:S02]  /*ceb0*/  USEL UR10, URZ, 0x1, UP2 ;  /* 0x000000013f0a7887 */ /* 0x000fe40009000000 */
[----:B------:R-:W-:-:S02]  /*cec0*/  USEL UR4, UR4, URZ, UP0 ;  /* 0x0000003f04047287 */ /* 0x000fc40008000000 */
[----:B------:R-:W-:Y:S02]  /*ced0*/  USEL UR7, UR7, URZ, UP2 ;  /* 0x0000003f07077287 */ /* 0x000fe40009000000 */
[----:B------:R-:W-:Y:S01]  /*cee0*/  LOP3.LUT R6, R6, UR10, RZ, 0x3c, !PT ;  /* 0x0000000a06067c12 */ /* 0x000fe2000f8e3cff */
[----:B------:R-:W-:Y:S09]  /*cef0*/  @P2 BRA `(.L_x_34) ;  /* 0xffffffa000702947 */ /* 0x000ff2000383ffff */
.L_x_23:
[----:B------:R-:W2:Y:S01]  /*cf00*/  SHFL.BFLY PT, R6, R3, 0x1, 0x1f ;  /* 0x0c201f0003067f89 */ /* 0x000ea200000e0000 */
[----:B------:R-:W-:Y:S01]  /*cf10*/  BSSY B0, `(.L_x_35) ;  /* 0x0000024000007945 */ /* 0x000fe20003800000 */
[----:B------:R-:W-:Y:S02]  /*cf20*/  MOV R9, 0x7f800000 ;  /* 0x7f80000000097802 */ /* 0x000fe40000000f00 */
[----:B------:R-:W3:Y:S01]  /*cf30*/  SHFL.BFLY PT, R5, R2, 0x1, 0x1f ;  /* 0x0c201f0002057f89 */ /* 0x000ee200000e0000 */
[----:B-1----:R-:W-:Y:S02]  /*cf40*/  MOV R8, 0x3f800000 ;  /* 0x3f80000000087802 */ /* 0x002fe40000000f00 */
[----:B------:R-:W-:Y:S02]  /*cf50*/  MOV R10, 0x3f800000 ;  /* 0x3f800000000a7802 */ /* 0x000fe40000000f00 */
[----:B------:R-:W-:Y:S01]  /*cf60*/  MOV R11, 0x7f800000 ;  /* 0x7f800000000b7802 */ /* 0x000fe20000000f00 */
[----:B--2---:R-:W-:Y:S01]  /*cf70*/  FADD R6, R6, R3 ;  /* 0x0000000306067221 */ /* 0x004fe20000000000 */
[----:B---3--:R-:W-:-:S04]  /*cf80*/  FADD R14, R5, R2 ;  /* 0x00000002050e7221 */ /* 0x008fc80000000000 */
[----:B------:R-:W1:Y:S04]  /*cf90*/  SHFL.BFLY PT, R7, R6, 0x2, 0x1f ;  /* 0x0c401f0006077f89 */ /* 0x000e6800000e0000 */
[----:B------:R-:W2:Y:S01]  /*cfa0*/  SHFL.BFLY PT, R17, R14, 0x2, 0x1f ;  /* 0x0c401f000e117f89 */ /* 0x000ea200000e0000 */
[C---:B-1----:R-:W-:Y:S01]  /*cfb0*/  FSETP.NE.AND P0, PT, R6.reuse, -R7, PT ;  /* 0x800000070600720b */ /* 0x042fe20003f05000 */
[----:B------:R-:W-:Y:S01]  /*cfc0*/  FADD R5, R6, R7 ;  /* 0x0000000706057221 */ /* 0x000fe20000000000 */
[----:B--2---:R-:W-:-:S11]  /*cfd0*/  FADD R7, R14, R17 ;  /* 0x000000110e077221 */ /* 0x004fd60000000000 */
[----:B------:R-:W-:Y:S05]  /*cfe0*/  @!P0 BRA `(.L_x_36) ;  /* 0x0000000000588947 */ /* 0x000fea0003800000 */
[----:B------:R-:W-:Y:S01]  /*cff0*/  IADD3 R2, R5, 0x1800000, RZ ;  /* 0x0180000005027810 */ /* 0x000fe20007ffe0ff */
[----:B------:R-:W-:Y:S03]  /*d000*/  BSSY B1, `(.L_x_37) ;  /* 0x000000d000017945 */ /* 0x000fe60003800000 */
[----:B------:R-:W-:-:S04]  /*d010*/  LOP3.LUT R2, R2, 0x7f800000, RZ, 0xc0, !PT ;  /* 0x7f80000002027812 */ /* 0x000fc800078ec0ff */
[----:B------:R-:W-:-:S13]  /*d020*/  ISETP.GT.U32.AND P0, PT, R2, 0x1ffffff, PT ;  /* 0x01ffffff0200780c */ /* 0x000fda0003f04070 */
[----:B------:R-:W-:Y:S05]  /*d030*/  @P0 BRA `(.L_x_38) ;  /* 0x0000000000140947 */ /* 0x000fea0003800000 */
[----:B------:R-:W-:Y:S02]  /*d040*/  MOV R3, R5 ;  /* 0x0000000500037202 */ /* 0x000fe40000000f00 */
[----:B------:R-:W-:-:S07]  /*d050*/  MOV R12, 0xd070 ;  /* 0x0000d070000c7802 */ /* 0x000fce0000000f00 */
[----:B------:R-:W-:Y:S05]  /*d060*/  CALL.REL.NOINC `($__internal_0_$__cuda_sm20_rcp_rn_f32_slowpath) ;  /* 0x0000003400ac7944 */ /* 0x000fea0003c00000 */
[----:B------:R-:W-:Y:S01]  /*d070*/  MOV R10, R6 ;  /* 0x00000006000a7202 */ /* 0x000fe20000000f00 */
[----:B------:R-:W-:Y:S06]  /*d080*/  BRA `(.L_x_39) ;  /* 0x0000000000107947 */ /* 0x000fec0003800000 */
.L_x_38:
[----:B------:R-:W1:Y:S02]  /*d090*/  MUFU.RCP R10, R5 ;  /* 0x00000005000a7308 */ /* 0x000e640000001000 */
[----:B-1----:R-:W-:-:S04]  /*d0a0*/  FFMA R2, R5, R10, -1 ;  /* 0xbf80000005027423 */ /* 0x002fc8000000000a */
[----:B------:R-:W-:-:S04]  /*d0b0*/  FADD.FTZ R3, -R2, -RZ ;  /* 0x800000ff02037221 */ /* 0x000fc80000010100 */
[----:B------:R-:W-:-:S07]  /*d0c0*/  FFMA R10, R10, R3, R10 ;  /* 0x000000030a0a7223 */ /* 0x000fce000000000a */
.L_x_39:
[----:B------:R-:W-:Y:S05]  /*d0d0*/  BSYNC B1 ;  /* 0x0000000000017941 */ /* 0x000fea0003800000 */
.L_x_37:
[----:B------:R-:W-:Y:S01]  /*d0e0*/  FSETP.GEU.AND P0, PT, |R5|, 1.175494350822287508e-38, PT ;  /* 0x008000000500780b */ /* 0x000fe20003f0e200 */
[----:B------:R-:W-:-:S12]  /*d0f0*/  ULDC UR4, c[0x0][0x600] ;  /* 0x0001800000047ab9 */ /* 0x000fd80000000800 */
[----:B------:R-:W-:-:S04]  /*d100*/  @!P0 FMUL R5, R5, 16777216 ;  /* 0x4b80000005058820 */ /* 0x000fc80000400000 */
[----:B------:R-:W1:Y:S02]  /*d110*/  MUFU.LG2 R2, R5 ;  /* 0x0000000500027308 */ /* 0x000e640000000c00 */
[----:B-1----:R-:W-:-:S04]  /*d120*/  @!P0 FADD R2, R2, -24 ;  /* 0xc1c0000002028421 */ /* 0x002fc80000000000 */
[----:B------:R-:W-:-:S04]  /*d130*/  FMUL R11, R2, 0.69314718246459960938 ;  /* 0x3f317218020b7820 */ /* 0x000fc80000400000 */
[----:B------:R-:W-:-:S07]  /*d140*/  FFMA R11, R0, UR4, R11 ;  /* 0x00000004000b7c23 */ /* 0x000fce000800000b */
.L_x_36:
[----:B------:R-:W-:Y:S05]  /*d150*/  BSYNC B0 ;  /* 0x0000000000007941 */ /* 0x000fea0003800000 */
.L_x_35:
[----:B------:R-:W-:Y:S01]  /*d160*/  FSETP.NE.AND P0, PT, R14, -R17, PT ;  /* 0x800000110e00720b */ /* 0x000fe20003f05000 */
[----:B------:R-:W-:Y:S01]  /*d170*/  ULDC UR4, c[0x0][0x608] ;  /* 0x0001820000047ab9 */ /* 0x000fe20000000800 */
[----:B------:R-:W-:Y:S01]  /*d180*/  BSSY B0, `(.L_x_40) ;  /* 0x000002d000007945 */ /* 0x000fe20003800000 */
[----:B------:R-:W-:-:S04]  /*d190*/  FMUL R10, R10, UR4 ;  /* 0x000000040a0a7c20 */ /* 0x000fc80008400000 */
        /* <DEDUP_REMOVED lines=20> */
[----:B------:R-:W-:Y:S06]  /*d2e0*/  @!P0 BRA `(.L_x_41) ;  /* 0x0000000000588947 */ /* 0x000fec0003800000 */
        /* <DEDUP_REMOVED lines=10> */
.L_x_43:
[----:B------:R-:W1:Y:S02]  /*d390*/  MUFU.RCP R8, R7 ;  /* 0x0000000700087308 */ /* 0x000e640000001000 */
[----:B-1----:R-:W-:-:S04]  /*d3a0*/  FFMA R0, R7, R8, -1 ;  /* 0xbf80000007007423 */ /* 0x002fc80000000008 */
[----:B------:R-:W-:-:S04]  /*d3b0*/  FADD.FTZ R3, -R0, -RZ ;  /* 0x800000ff00037221 */ /* 0x000fc80000010100 */
[----:B------:R-:W-:-:S07]  /*d3c0*/  FFMA R8, R8, R3, R8 ;  /* 0x0000000308087223 */ /* 0x000fce0000000008 */
.L_x_44:
[----:B------:R-:W-:Y:S05]  /*d3d0*/  BSYNC B1 ;  /* 0x0000000000017941 */ /* 0x000fea0003800000 */
.L_x_42:
[----:B------:R-:W-:Y:S01]  /*d3e0*/  FSETP.GEU.AND P0, PT, |R7|, 1.175494350822287508e-38, PT ;  /* 0x008000000700780b */ /* 0x000fe20003f0e200 */
[----:B------:R-:W-:-:S12]  /*d3f0*/  ULDC UR4, c[0x0][0x600] ;  /* 0x0001800000047ab9 */ /* 0x000fd80000000800 */
[----:B------:R-:W-:-:S04]  /*d400*/  @!P0 FMUL R7, R7, 16777216 ;  /* 0x4b80000007078820 */ /* 0x000fc80000400000 */
[----:B------:R-:W1:Y:S02]  /*d410*/  MUFU.LG2 R0, R7 ;  /* 0x0000000700007308 */ /* 0x000e640000000c00 */
[----:B-1----:R-:W-:-:S04]  /*d420*/  @!P0 FADD R0, R0, -24 ;  /* 0xc1c0000000008421 */ /* 0x002fc80000000000 */
[----:B------:R-:W-:-:S04]  /*d430*/  FMUL R9, R0, 0.69314718246459960938 ;  /* 0x3f31721800097820 */ /* 0x000fc80000400000 */
[----:B------:R-:W-:-:S07]  /*d440*/  FFMA R9, R4, UR4, R9 ;  /* 0x0000000404097c23 */ /* 0x000fce0008000009 */
.L_x_41:
[----:B------:R-:W-:Y:S05]  /*d450*/  BSYNC B0 ;  /* 0x0000000000007941 */ /* 0x000fea0003800000 */
.L_x_40:
[----:B------:R-:W-:Y:S01]  /*d460*/  UIADD3 UR4, UR37, -0x1, URZ ;  /* 0xffffffff25047890 */ /* 0x000fe2000fffe03f */
[----:B------:R-:W1:Y:S01]  /*d470*/  S2R R2, SR_TID.X ;  /* 0x0000000000027919 */ /* 0x000e620000002100 */
[----:B------:R-:W-:Y:S01]  /*d480*/  ULDC UR5, c[0x0][0x608] ;  /* 0x0001820000057ab9 */ /* 0x000fe20000000800 */
[----:B------:R-:W-:Y:S01]  /*d490*/  ULDC.64 UR8, c[0x0][0x208] ;  /* 0x0000820000087ab9 */ /* 0x000fe20000000a00 */
[----:B------:R-:W-:Y:S02]  /*d4a0*/  FMUL R8, R8, UR5 ;  /* 0x0000000508087c20 */ /* 0x000fe40008400000 */
[----:B------:R-:W-:Y:S01]  /*d4b0*/  ISETP.NE.AND P0, PT, RZ, UR4, PT ;  /* 0x00000004ff007c0c */ /* 0x000fe2000bf05270 */
[----:B------:R-:W-:Y:S01]  /*d4c0*/  ULEA UR4, UR37, UR36, 0x3 ;  /* 0x0000002425047291 */ /* 0x000fe2000f8e183f */
[-C--:B------:R-:W-:Y:S01]  /*d4d0*/  FMUL R186, R186, R8.reuse ;  /* 0x00000008baba7220 */ /* 0x080fe20000400000 */
[-C--:B------:R-:W-:Y:S01]  /*d4e0*/  FMUL R42, R187, R8.reuse ;  /* 0x00000008bb2a7220 */ /* 0x080fe20000400000 */
[----:B------:R-:W-:Y:S01]  /*d4f0*/  SEL R0, RZ, 0x1, P0 ;  /* 0x00000001ff007807 */ /* 0x000fe20000000000 */
[-C--:B------:R-:W-:Y:S01]  /*d500*/  FMUL R190, R190, R8.reuse ;  /* 0x00000008bebe7220 */ /* 0x080fe20000400000 */
[-C--:B------:R-:W-:Y:S01]  /*d510*/  FMUL R44, R191, R8.reuse ;  /* 0x00000008bf2c7220 */ /* 0x080fe20000400000 */
[-C--:B------:R-:W-:Y:S01]  /*d520*/  FMUL R178, R178, R8.reuse ;  /* 0x00000008b2b27220 */ /* 0x080fe20000400000 */
[----:B------:R-:W-:Y:S01]  /*d530*/  SHF.L.U32 R0, R0, 0x1f, RZ ;  /* 0x0000001f00007819 */ /* 0x000fe200000006ff */
[-C--:B------:R-:W-:Y:S01]  /*d540*/  FMUL R46, R179, R8.reuse ;  /* 0x00000008b32e7220 */ /* 0x080fe20000400000 */
[-C--:B------:R-:W-:Y:S01]  /*d550*/  FMUL R182, R182, R8.reuse ;  /* 0x00000008b6b67220 */ /* 0x080fe20000400000 */
[----:B------:R-:W-:Y:S01]  /*d560*/  FMUL R48, R183, R8 ;  /* 0x00000008b7307220 */ /* 0x000fe20000400000 */
[----:B------:R-:W2:Y:S01]  /*d570*/  SYNCS.PHASECHK.TRANS64.TRYWAIT P0, [UR4+0x37098], R0 ;  /* 0x03709800ff0075a7 */ /* 0x000ea20008000144 */
[----:B-1----:R-:W-:-:S02]  /*d580*/  LOP3.LUT P1, R18, R2, 0x3, RZ, 0xc0, !PT ;  /* 0x0000000302127812 */ /* 0x002fc4000782c0ff */
[----:B------:R-:W-:Y:S01]  /*d590*/  LOP3.LUT R16, R2, 0x7f, RZ, 0xc0, !PT ;  /* 0x0000007f02107812 */ /* 0x000fe200078ec0ff */
[----:B--2---:R-:W-:Y:S10]  /*d5a0*/  @!P0 BRA `(.L_x_45) ;  /* 0x0000002c00cc8947 */ /* 0x004ff40003800000 */
.L_x_100:
[----:B------:R-:W-:Y:S01]  /*d5b0*/  USHF.L.U32 UR42, UR42, 0x6, URZ ;  /* 0x000000062a2a7899 */ /* 0x000fe2000800063f */
[----:B------:R-:W-:Y:S01]  /*d5c0*/  BSSY B0, `(.L_x_46) ;  /* 0x0000018000007945 */ /* 0x000fe20003800000 */
[----:B------:R-:W-:-:S03]  /*d5d0*/  SHF.R.U32.HI R17, RZ, 0x5, R16 ;  /* 0x00000005ff117819 */ /* 0x000fc60000011610 */
[----:B------:R-:W-:Y:S07]  /*d5e0*/  @P1 BRA `(.L_x_47) ;  /* 0x0000000000541947 */ /* 0x000fee0003800000 */
[----:B------:R-:W2:Y:S01]  /*d5f0*/  S2UR UR4, SR_CTAID.Y ;  /* 0x00000000000479c3 */ /* 0x000ea20000002600 */
[----:B-1----:R-:W-:Y:S01]  /*d600*/  SHF.R.U32.HI R0, RZ, 0x2, R2 ;  /* 0x00000002ff007819 */ /* 0x002fe20000011602 */
[----:B------:R-:W-:Y:S01]  /*d610*/  ULDC.64 UR6, c[0x0][0x688] ;  /* 0x0001a20000067ab9 */ /* 0x000fe20000000a00 */
[----:B------:R-:W-:Y:S02]  /*d620*/  SHF.L.U32 R3, R17, 0x4, RZ ;  /* 0x0000000411037819 */ /* 0x000fe400000006ff */
[----:B------:R-:W-:-:S03]  /*d630*/  LOP3.LUT R0, R0, 0x7, RZ, 0xc0, !PT ;  /* 0x0000000700007812 */ /* 0x000fc600078ec0ff */
[----:B------:R-:W1:Y:S01]  /*d640*/  S2UR UR5, SR_CTAID.Z ;  /* 0x00000000000579c3 */ /* 0x000e620000002700 */
[----:B------:R-:W-:-:S04]  /*d650*/  LOP3.LUT R0, R3, 0xfffffff0, R0, 0xe2, !PT ;  /* 0xfffffff003007812 */ /* 0x000fc800078ee200 */
[----:B------:R-:W-:-:S04]  /*d660*/  IADD3 R3, R0, UR42, RZ ;  /* 0x0000002a00037c10 */ /* 0x000fc8000fffe0ff */
[----:B------:R-:W-:Y:S01]  /*d670*/  IADD3 R2, R3, 0x8, RZ ;  /* 0x0000000803027810 */ /* 0x000fe20007ffe0ff */
[----:B--2---:R-:W-:-:S04]  /*d680*/  UIMAD UR4, UR4, UR6, UR42 ;  /* 0x00000006040472a4 */ /* 0x004fc8000f8e022a */
[----:B-1----:R-:W-:-:S03]  /*d690*/  UIMAD UR4, UR5, UR7, UR4 ;  /* 0x00000007050472a4 */ /* 0x002fc6000f8e0204 */
[----:B------:R-:W-:Y:S02]  /*d6a0*/  ULDC UR5, c[0x0][0x288] ;  /* 0x0000a20000057ab9 */ /* 0x000fe40000000800 */
[----:B------:R-:W-:Y:S02]  /*d6b0*/  ISETP.GE.U32.AND P0, PT, R3, UR5, PT ;  /* 0x0000000503007c0c */ /* 0x000fe4000bf06070 */
[----:B------:R-:W-:Y:S02]  /*d6c0*/  IADD3 R0, P2, R0, UR4, RZ ;  /* 0x0000000400007c10 */ /* 0x000fe4000ff5e0ff */
[----:B------:R-:W-:Y:S01]  /*d6d0*/  ISETP.GE.U32.AND P1, PT, R2, UR5, PT ;  /* 0x0000000502007c0c */ /* 0x000fe2000bf26070 */
[----:B------:R-:W-:Y:S01]  /*d6e0*/  ULDC.64 UR4, c[0x0][0x680] ;  /* 0x0001a00000047ab9 */ /* 0x000fe20000000a00 */
[----:B------:R-:W-:Y:S02]  /*d6f0*/  IADD3.X R3, RZ, RZ, RZ, P2, !PT ;  /* 0x000000ffff037210 */ /* 0x000fe400017fe4ff */
[----:B------:R-:W-:-:S04]  /*d700*/  LEA R2, P2, R0, UR4, 0x2 ;  /* 0x0000000400027c11 */ /* 0x000fc8000f8410ff */
[----:B------:R-:W-:-:S05]  /*d710*/  LEA.HI.X R3, R0, UR5, R3, 0x2, P2 ;  /* 0x0000000500037c11 */ /* 0x000fca00090f1403 */
[----:B------:R2:W-:Y:S04]  /*d720*/  @!P0 STG.E desc[UR8][R2.64], R11 ;  /* 0x0000000b02008986 */ /* 0x0005e8000c101908 */
[----:B------:R2:W-:Y:S02]  /*d730*/  @!P1 STG.E desc[UR8][R2.64+0x20], R9 ;  /* 0x0000200902009986 */ /* 0x0005e4000c101908 */
.L_x_47:
[----:B------:R-:W-:Y:S05]  /*d740*/  BSYNC B0 ;  /* 0x0000000000007941 */ /* 0x000fea0003800000 */
.L_x_46:
[----:B------:R-:W-:Y:S01]  /*d750*/  ULDC.64 UR4, c[0x0][0x730] ;  /* 0x0001cc0000047ab9 */ /* 0x000fe20000000a00 */
[-C--:B------:R-:W-:Y:S01]  /*d760*/  FMUL R170, R170, R8.reuse ;  /* 0x00000008aaaa7220 */ /* 0x080fe20000400000 */
[----:B------:R-:W-:Y:S01]  /*d770*/  ISETP.NE.U32.AND P0, PT, RZ, UR4, PT ;  /* 0x00000004ff007c0c */ /* 0x000fe2000bf05070 */
[-C--:B------:R-:W-:Y:S01]  /*d780*/  FMUL R50, R171, R8.reuse ;  /* 0x00000008ab327220 */ /* 0x080fe20000400000 */
[-C--:B------:R-:W-:Y:S01]  /*d790*/  FMUL R174, R174, R8.reuse ;  /* 0x00000008aeae7220 */ /* 0x080fe20000400000 */
[-C--:B------:R-:W-:Y:S01]  /*d7a0*/  FMUL R52, R175, R8.reuse ;  /* 0x00000008af347220 */ /* 0x080fe20000400000 */
[----:B------:R-:W-:Y:S01]  /*d7b0*/  ISETP.NE.AND.EX P0, PT, RZ, UR5, PT, P0 ;  /* 0x00000005ff007c0c */ /* 0x000fe2000bf05300 */
[-C--:B------:R-:W-:Y:S01]  /*d7c0*/  FMUL R162, R162, R8.reuse ;  /* 0x00000008a2a27220 */ /* 0x080fe20000400000 */
[-C--:B------:R-:W-:Y:S01]  /*d7d0*/  FMUL R54, R163, R8.reuse ;  /* 0x00000008a3367220 */ /* 0x080fe20000400000 */
[-C--:B------:R-:W-:Y:S01]  /*d7e0*/  FMUL R166, R166, R8.reuse ;  /* 0x00000008a6a67220 */ /* 0x080fe20000400000 */
[-C--:B------:R-:W-:Y:S01]  /*d7f0*/  FMUL R56, R167, R8.reuse ;  /* 0x00000008a7387220 */ /* 0x080fe20000400000 */
[-C--:B------:R-:W-:Y:S01]  /*d800*/  FMUL R154, R154, R8.reuse ;  /* 0x000000089a9a7220 */ /* 0x080fe20000400000 */
[-C--:B------:R-:W-:Y:S01]  /*d810*/  FMUL R58, R155, R8.reuse ;  /* 0x000000089b3a7220 */ /* 0x080fe20000400000 */
[-C--:B------:R-:W-:Y:S01]  /*d820*/  FMUL R158, R158, R8.reuse ;  /* 0x000000089e9e7220 */ /* 0x080fe20000400000 */
[----:B------:R-:W-:-:S05]  /*d830*/  FMUL R60, R159, R8 ;  /* 0x000000089f3c7220 */ /* 0x000fca0000400000 */
[----:B------:R-:W-:Y:S05]  /*d840*/  @P0 BRA `(.L_x_48) ;  /* 0x0000000000200947 */ /* 0x000fea0003800000 */
[----:B------:R-:W-:Y:S02]  /*d850*/  ULDC.64 UR4, c[0x0][0x728] ;  /* 0x0001ca0000047ab9 */ /* 0x000fe40000000a00 */
[----:B------:R-:W-:-:S04]  /*d860*/  ISETP.NE.U32.AND P0, PT, RZ, UR4, PT ;  /* 0x00000004ff007c0c */ /* 0x000fc8000bf05070 */
[----:B------:R-:W-:-:S13]  /*d870*/  ISETP.NE.AND.EX P0, PT, RZ, UR5, PT, P0 ;  /* 0x00000005ff007c0c */ /* 0x000fda000bf05300 */
[----:B------:R-:W-:Y:S05]  /*d880*/  @!P0 BRA `(.L_x_49) ;  /* 0x00000000000c8947 */ /* 0x000fea0003800000 */
[----:B-12---:R-:W1:Y:S02]  /*d890*/  LDC.64 R2, c[0x0][0x728] ;  /* 0x0001ca00ff027b82 */ /* 0x006e640000000a00 */
[----:B-1----:R4:W5:Y:S01]  /*d8a0*/  LDG.E R2, desc[UR8][R2.64] ;  /* 0x0000000802027981 */ /* 0x002962000c1e1900 */
[----:B------:R-:W-:Y:S05]  /*d8b0*/  BRA `(.L_x_48) ;  /* 0x0000000000047947 */ /* 0x000fea0003800000 */
.L_x_49:
[----:B--2---:R-:W3:Y:S02]  /*d8c0*/  LDC R2, c[0x0][0x720] ;  /* 0x0001c800ff027b82 */ /* 0x004ee40000000800 */
.L_x_48:
[----:B-1----:R-:W-:Y:S02]  /*d8d0*/  MOV R0, RZ ;  /* 0x000000ff00007202 */ /* 0x002fe40000000f00 */
[----:B---3-5:R-:W-:Y:S02]  /*d8e0*/  MOV R43, R2 ;  /* 0x00000002002b7202 */ /* 0x028fe40000000f00 */
[----:B------:R-:W-:-:S13]  /*d8f0*/  LOP3.LUT P0, RZ, R0, 0x9f, RZ, 0xc0, !PT ;  /* 0x0000009f00ff7812 */ /* 0x000fda000780c0ff */
[----:B------:R-:W-:Y:S05]  /*d900*/  @!P0 BRA `(.L_x_50) ;  /* 0x0000000000408947 */ /* 0x000fea0003800000 */
[----:B------:R-:W-:Y:S01]  /*d910*/  MOV R0, 0x0 ;  /* 0x0000000000007802 */ /* 0x000fe20000000f00 */
[----:B------:R-:W-:Y:S01]  /*d920*/  ULDC.64 UR4, c[0x4][0x70] ;  /* 0x01001c0000047ab9 */ /* 0x000fe20000000a00 */
[----:B------:R-:W-:Y:S01]  /*d930*/  ULDC.64 UR6, c[0x4][0x8] ;  /* 0x0100020000067ab9 */ /* 0x000fe20000000a00 */
[----:B------:R-:W-:Y:S01]  /*d940*/  MOV R4, UR4 ;  /* 0x0000000400047c02 */ /* 0x000fe20008000f00 */
[----:B--2-4-:R1:W2:Y:S01]  /*d950*/  LDC.64 R2, c[0x4][R0] ;  /* 0x0100000000027b82 */ /* 0x0142a20000000a00 */
[----:B------:R-:W-:Y:S01]  /*d960*/  MOV R5, UR5 ;  /* 0x0000000500057c02 */ /* 0x000fe20008000f00 */
[----:B------:R-:W-:Y:S01]  /*d970*/  ULDC.64 UR4, c[0x4][0x78] ;  /* 0x01001e0000047ab9 */ /* 0x000fe20000000a00 */
[----:B------:R-:W-:Y:S02]  /*d980*/  MOV R10, UR6 ;  /* 0x00000006000a7c02 */ /* 0x000fe40008000f00 */
[----:B------:R-:W-:Y:S02]  /*d990*/  MOV R6, UR4 ;  /* 0x0000000400067c02 */ /* 0x000fe40008000f00 */
[----:B------:R-:W-:-:S02]  /*d9a0*/  MOV R7, UR5 ;  /* 0x0000000500077c02 */ /* 0x000fc40008000f00 */
[----:B------:R-:W-:Y:S02]  /*d9b0*/  MOV R11, UR7 ;  /* 0x00000007000b7c02 */ /* 0x000fe40008000f00 */
[----:B------:R-:W-:Y:S02]  /*d9c0*/  MOV R8, 0x70 ;  /* 0x0000007000087802 */ /* 0x000fe40000000f00 */
[----:B------:R-:W-:Y:S02]  /*d9d0*/  MOV R12, 0x1 ;  /* 0x00000001000c7802 */ /* 0x000fe40000000f00 */
[----:B-1----:R-:W-:-:S07]  /*d9e0*/  MOV R13, RZ ;  /* 0x000000ff000d7202 */ /* 0x002fce0000000f00 */
[----:B------:R-:W-:-:S07]  /*d9f0*/  LEPC R20, `(.L_x_50) ;  /* 0x000000001014794e */ /* 0x000fce0000000000 */
[----:B--2---:R-:W-:Y:S05]  /*da00*/  CALL.ABS.NOINC R2 ;  /* 0x0000000002007343 */ /* 0x004fea0003c00000 */
.L_x_50:
[----:B------:R-:W-:Y:S01]  /*da10*/  UIADD3 UR4, UR37, -0x1, URZ ;  /* 0xffffffff25047890 */ /* 0x000fe2000fffe03f */
[----:B------:R-:W-:-:S05]  /*da20*/  MOV R19, UR36 ;  /* 0x0000002400137c02 */ /* 0x000fca0008000f00 */
[----:B------:R-:W-:-:S05]  /*da30*/  MOV R0, UR4 ;  /* 0x0000000400007c02 */ /* 0x000fca0008000f00 */
[----:B------:R-:W-:-:S05]  /*da40*/  IMAD R19, R0, 0x1100, R19 ;  /* 0x0000110000137824 */ /* 0x000fca00078e0213 */
        /* <DEDUP_REMOVED lines=18> */
.L_x_51:
[----:B------:R-:W1:Y:S01]  /*db70*/  S2R R5, SR_TID.X ;  /* 0x0000000000057919 */ /* 0x000e620000002100 */
[----:B------:R-:W-:Y:S01]  /*db80*/  ULDC.64 UR4, c[0x0][0x730] ;  /* 0x0001cc0000047ab9 */ /* 0x000fe20000000a00 */
[----:B------:R-:W-:Y:S02]  /*db90*/  IADD3 R16, R16, 0x1f, RZ ;  /* 0x0000001f10107810 */ /* 0x000fe40007ffe0ff */
[----:B------:R-:W-:Y:S02]  /*dba0*/  ISETP.NE.U32.AND P0, PT, RZ, UR4, PT ;  /* 0x00000004ff007c0c */ /* 0x000fe4000bf05070 */
[----:B------:R-:W-:Y:S02]  /*dbb0*/  LEA R17, R17, R18, 0x4 ;  /* 0x0000001211117211 */ /* 0x000fe400078e20ff */
[----:B------:R-:W-:-:S13]  /*dbc0*/  ISETP.NE.AND.EX P0, PT, RZ, UR5, PT, P0 ;  /* 0x00000005ff007c0c */ /* 0x000fda000bf05300 */
[----:B------:R-:W3:Y:S01]  /*dbd0*/  @P0 LDC R43, c[0x0][0x720] ;  /* 0x0001c800ff2b0b82 */ /* 0x000ee20000000800 */
[----:B------:R-:W-:Y:S02]  /*dbe0*/  ISETP.GT.U32.AND P0, PT, R16, 0x3e, PT ;  /* 0x0000003e1000780c */ /* 0x000fe40003f04070 */
[----:B-1----:R-:W-:Y:S02]  /*dbf0*/  SHF.L.U32 R0, R5, 0x4, RZ ;  /* 0x0000000405007819 */ /* 0x002fe400000006ff */
[----:B--2---:R-:W-:Y:S02]  /*dc00*/  SHF.R.U32.HI R2, RZ, 0x1, R5 ;  /* 0x00000001ff027819 */ /* 0x004fe40000011605 */
[C---:B----4-:R-:W-:Y:S02]  /*dc10*/  LOP3.LUT R3, R0.reuse, 0x40, RZ, 0xc0, !PT ;  /* 0x0000004000037812 */ /* 0x050fe400078ec0ff */
[----:B------:R-:W-:Y:S02]  /*dc20*/  LOP3.LUT R0, R0, 0x80, RZ, 0xc0, !PT ;  /* 0x0000008000007812 */ /* 0x000fe400078ec0ff */
[----:B------:R-:W-:-:S02]  /*dc30*/  LOP3.LUT R4, R3, 0x8, R2, 0xf8, !PT ;  /* 0x0000000803047812 */ /* 0x000fc400078ef802 */
[----:B------:R-:W-:Y:S02]  /*dc40*/  SHF.L.U32 R3, R5, 0x1, RZ ;  /* 0x0000000105037819 */ /* 0x000fe400000006ff */
[----:B------:R-:W-:Y:S01]  /*dc50*/  LEA R2, R17, R0, 0x4 ;  /* 0x0000000011027211 */ /* 0x000fe200078e20ff */
[-C--:B---3--:R-:W-:Y:S01]  /*dc60*/  FMUL R0, R184, R43.reuse ;  /* 0x0000002bb8007220 */ /* 0x088fe20000400000 */
[----:B------:R-:W-:Y:S01]  /*dc70*/  LOP3.LUT R3, R4, 0x8, R3, 0x78, !PT ;  /* 0x0000000804037812 */ /* 0x000fe200078e7803 */
[-C--:B------:R-:W-:Y:S01]  /*dc80*/  FMUL R5, R42, R43.reuse ;  /* 0x0000002b2a057220 */ /* 0x080fe20000400000 */
[-C--:B------:R-:W-:Y:S01]  /*dc90*/  FMUL R4, R188, R43.reuse ;  /* 0x0000002bbc047220 */ /* 0x080fe20000400000 */
[----:B------:R-:W-:Y:S01]  /*dca0*/  FMUL R7, R24, R43 ;  /* 0x0000002b18077220 */ /* 0x000fe20000400000 */
[----:B------:R-:W-:Y:S01]  /*dcb0*/  IADD3 R8, R2, R3, RZ ;  /* 0x0000000302087210 */ /* 0x000fe20007ffe0ff */
        /* <DEDUP_REMOVED lines=36> */
[----:B------:R-:W-:-:S02]  /*df00*/  F2FP.BF16.F32.PACK_AB R44, R3, R0 ;  /* 0x00000000032c723e */ /* 0x000fc400000010ff */
[----:B------:R-:W-:Y:S02]  /*df10*/  F2FP.BF16.F32.PACK_AB R45, R5, R2 ;  /* 0x00000002052d723e */ /* 0x000fe400000010ff */
[----:B------:R-:W-:Y:S02]  /*df20*/  F2FP.BF16.F32.PACK_AB R46, R7, R4 ;  /* 0x00000004072e723e */ /* 0x000fe400000010ff */
[----:B------:R-:W-:Y:S01]  /*df30*/  F2FP.BF16.F32.PACK_AB R47, R9, R6 ;  /* 0x00000006092f723e */ /* 0x000fe200000010ff */
[----:B------:R-:W-:Y:S06]  /*df40*/  @P0 BRA `(.L_x_52) ;  /* 0x0000000000040947 */ /* 0x000fec0003800000 */
[----:B------:R-:W-:-:S04]  /*df50*/  DEPBAR.LE SB0, 0x1 ;  /* 0x000080400000791a */ /* 0x000fc80000000000 */
.L_x_52:
[----:B------:R-:W-:Y:S05]  /*df60*/  WARPSYNC.ALL ;  /* 0x0000000000007948 */ /* 0x000fea0003800000 */
[----:B------:R-:W-:Y:S01]  /*df70*/  BAR.SYNC.DEFER_BLOCKING 0x1, 0x80 ;  /* 0x0042000000007b1d */ /* 0x000fe20000010000 */
[----:B------:R-:W-:Y:S02]  /*df80*/  LEA R8, R8, R19, 0x1 ;  /* 0x0000001308087211 */ /* 0x000fe400078e08ff */
[----:B------:R-:W-:Y:S02]  /*df90*/  F2FP.BF16.F32.PACK_AB R4, R10, R11 ;  /* 0x0000000b0a04723e */ /* 0x000fe400000010ff */
[----:B------:R-:W-:Y:S01]  /*dfa0*/  F2FP.BF16.F32.PACK_AB R5, R12, R13 ;  /* 0x0000000d0c05723e */ /* 0x000fe200000010ff */
[----:B------:R-:W-:Y:S01]  /*dfb0*/  BSSY B0, `(.L_x_53) ;  /* 0x0000016000007945 */ /* 0x000fe20003800000 */
[----:B------:R-:W-:-:S02]  /*dfc0*/  F2FP.BF16.F32.PACK_AB R6, R14, R15 ;  /* 0x0000000f0e06723e */ /* 0x000fc400000010ff */
[----:B------:R-:W-:Y:S01]  /*dfd0*/  F2FP.BF16.F32.PACK_AB R7, R16, R17 ;  /* 0x000000111007723e */ /* 0x000fe200000010ff */
[----:B------:R1:W-:Y:S01]  /*dfe0*/  STSM.16.M88.4 [R8], R44 ;  /* 0x0000002c08007844 */ /* 0x0003e20000000200 */
[----:B------:R-:W-:Y:S01]  /*dff0*/  @!PT LDS RZ, [RZ] ;  /* 0x00000000fffff984 */ /* 0x000fe20000000800 */
[----:B------:R-:W-:Y:S01]  /*e000*/  @!PT LDS RZ, [RZ] ;  /* 0x00000000fffff984 */ /* 0x000fe20000000800 */
[----:B------:R-:W-:Y:S01]  /*e010*/  @!PT LDS RZ, [RZ] ;  /* 0x00000000fffff984 */ /* 0x000fe20000000800 */
[----:B------:R-:W-:Y:S01]  /*e020*/  @!PT LDS RZ, [RZ] ;  /* 0x00000000fffff984 */ /* 0x000fe20000000800 */
[----:B------:R2:W-:Y:S06]  /*e030*/  MEMBAR.ALL.CTA ;  /* 0x0000000000007992 */ /* 0x0005ec0000008000 */
[----:B--2---:R-:W2:Y:S02]  /*e040*/  FENCE.VIEW.ASYNC.S ;  /* 0x00000000000073c6 */ /* 0x004ea40000000000 */
[----:B--2---:R-:W-:Y:S06]  /*e050*/  BAR.SYNC.DEFER_BLOCKING 0x1, 0x80 ;  /* 0x0042000000007b1d */ /* 0x004fec0000010000 */
[----:B------:R-:W-:Y:S05]  /*e060*/  @P0 BRA `(.L_x_54) ;  /* 0x0000000000280947 */ /* 0x000fea0003800000 */
[----:B------:R-:W-:Y:S01]  /*e070*/  S2UR UR44, SR_CTAID.Z ;  /* 0x00000000002c79c3 */ /* 0x000fe20000002700 */
[----:B------:R-:W-:Y:S01]  /*e080*/  ULDC.64 UR4, c[0x0][0x198] ;  /* 0x0000660000047ab9 */ /* 0x000fe20000000a00 */
[----:B------:R-:W-:Y:S01]  /*e090*/  R2UR UR40, R19 ;  /* 0x00000000132872ca */ /* 0x000fe200000e0000 */
[----:B------:R-:W-:Y:S01]  /*e0a0*/  UIADD3 UR4, UP0, UR4, 0x670, URZ ;  /* 0x0000067004047890 */ /* 0x000fe2000ff1e03f */
[----:B------:R-:W-:-:S03]  /*e0b0*/  UMOV UR41, URZ ;  /* 0x0000003f00297c82 */ /* 0x000fc60008000000 */
[----:B------:R-:W-:Y:S01]  /*e0c0*/  UIADD3.X UR5, URZ, UR5, URZ, UP0, !UPT ;  /* 0x000000053f057290 */ /* 0x000fe200087fe43f */
[----:B------:R-:W2:Y:S08]  /*e0d0*/  S2UR UR43, SR_CTAID.Y ;  /* 0x00000000002b79c3 */ /* 0x000eb00000002600 */
[----:B--2---:R2:W-:Y:S01]  /*e0e0*/  UTMASTG.4D [UR40], [UR4] ;  /* 0x00000028040073b5 */ /* 0x0045e20008018000 */
[----:B------:R0:W-:Y:S01]  /*e0f0*/  UTMACMDFLUSH ;  /* 0x00000000000079b7 */ /* 0x0001e20000000000 */
[----:B--2---:R-:W-:-:S04]  /*e100*/  DEPBAR.LE SB0, 0x1 ;  /* 0x000080400000791a */ /* 0x004fc80000000000 */
.L_x_54:
[----:B------:R-:W-:Y:S05]  /*e110*/  BSYNC B0 ;  /* 0x0000000000007941 */ /* 0x000fea0003800000 */
.L_x_53:
[----:B------:R-:W-:Y:S01]  /*e120*/  BAR.SYNC.DEFER_BLOCKING 0x1, 0x80 ;  /* 0x0042000000007b1d */ /* 0x000fe20000010000 */
[----:B------:R-:W-:Y:S02]  /*e130*/  F2FP.BF16.F32.PACK_AB R12, R18, R21 ;  /* 0x00000015120c723e */ /* 0x000fe400000010ff */
[----:B------:R-:W-:Y:S02]  /*e140*/  F2FP.BF16.F32.PACK_AB R13, R20, R23 ;  /* 0x00000017140d723e */ /* 0x000fe400000010ff */
[----:B------:R-:W-:Y:S01]  /*e150*/  F2FP.BF16.F32.PACK_AB R14, R22, R25 ;  /* 0x00000019160e723e */ /* 0x000fe200000010ff */
[----:B------:R-:W-:Y:S01]  /*e160*/  BSSY B0, `(.L_x_55) ;  /* 0x0000016000007945 */ /* 0x000fe20003800000 */
[----:B------:R-:W-:Y:S01]  /*e170*/  F2FP.BF16.F32.PACK_AB R15, R24, R27 ;  /* 0x0000001b180f723e */ /* 0x000fe200000010ff */
[----:B------:R2:W-:Y:S01]  /*e180*/  STSM.16.M88.4 [R8+0x800], R4 ;  /* 0x0008000408007844 */ /* 0x0005e20000000200 */
[----:B------:R-:W-:Y:S01]  /*e190*/  @!PT LDS RZ, [RZ] ;  /* 0x00000000fffff984 */ /* 0x000fe20000000800 */
[----:B------:R-:W-:Y:S01]  /*e1a0*/  @!PT LDS RZ, [RZ] ;  /* 0x00000000fffff984 */ /* 0x000fe20000000800 */
[----:B------:R-:W-:Y:S01]  /*e1b0*/  @!PT LDS RZ, [RZ] ;  /* 0x00000000fffff984 */ /* 0x000fe20000000800 */
[----:B------:R-:W-:Y:S01]  /*e1c0*/  @!PT LDS RZ, [RZ] ;  /* 0x00000000fffff984 */ /* 0x000fe20000000800 */
[----:B------:R3:W-:Y:S06]  /*e1d0*/  MEMBAR.ALL.CTA ;  /* 0x0000000000007992 */ /* 0x0007ec0000008000 */
[----:B---3--:R-:W3:Y:S02]  /*e1e0*/  FENCE.VIEW.ASYNC.S ;  /* 0x00000000000073c6 */ /* 0x008ee40000000000 */
[----:B---3--:R-:W-:Y:S06]  /*e1f0*/  BAR.SYNC.DEFER_BLOCKING 0x1, 0x80 ;  /* 0x0042000000007b1d */ /* 0x008fec0000010000 */
[----:B------:R-:W-:Y:S05]  /*e200*/  @P0 BRA `(.L_x_56) ;  /* 0x00000000002c0947 */ /* 0x000fea0003800000 */
[----:B------:R-:W-:Y:S01]  /*e210*/  S2UR UR44, SR_CTAID.Z ;  /* 0x00000000002c79c3 */ /* 0x000fe20000002700 */
[----:B------:R-:W-:Y:S01]  /*e220*/  R2UR UR40, R19 ;  /* 0x00000000132872ca */ /* 0x000fe200000e0000 */
[----:B------:R-:W-:Y:S01]  /*e230*/  ULDC.64 UR4, c[0x0][0x198] ;  /* 0x0000660000047ab9 */ /* 0x000fe20000000a00 */
[----:B------:R-:W-:Y:S01]  /*e240*/  UMOV UR41, 0x10 ;  /* 0x0000001000297882 */ /* 0x000fe20000000000 */
[----:B------:R-:W-:-:S04]  /*e250*/  UIADD3 UR4, UP0, UR4, 0x670, URZ ;  /* 0x0000067004047890 */ /* 0x000fc8000ff1e03f */
[----:B------:R-:W3:Y:S01]  /*e260*/  S2UR UR43, SR_CTAID.Y ;  /* 0x00000000002b79c3 */ /* 0x000ee20000002600 */
[----:B------:R-:W-:-:S05]  /*e270*/  UIADD3.X UR5, URZ, UR5, URZ, UP0, !UPT ;  /* 0x000000053f057290 */ /* 0x000fca00087fe43f */
[----:B------:R-:W-:-:S09]  /*e280*/  UIADD3 UR40, UR40, 0x800, URZ ;  /* 0x0000080028287890 */ /* 0x000fd2000fffe03f */
[----:B---3--:R3:W-:Y:S01]  /*e290*/  UTMASTG.4D [UR40], [UR4] ;  /* 0x00000028040073b5 */ /* 0x0087e20008018000 */
[----:B------:R0:W-:Y:S01]  /*e2a0*/  UTMACMDFLUSH ;  /* 0x00000000000079b7 */ /* 0x0001e20000000000 */
[----:B---3--:R-:W-:-:S04]  /*e2b0*/  DEPBAR.LE SB0, 0x1 ;  /* 0x000080400000791a */ /* 0x008fc80000000000 */
.L_x_56:
[----:B------:R-:W-:Y:S05]  /*e2c0*/  BSYNC B0 ;  /* 0x0000000000007941 */ /* 0x000fea0003800000 */
.L_x_55:
[----:B------:R-:W-:Y:S01]  /*e2d0*/  BAR.SYNC.DEFER_BLOCKING 0x1, 0x80 ;  /* 0x0042000000007b1d */ /* 0x000fe20000010000 */
[----:B--2---:R-:W-:Y:S02]  /*e2e0*/  F2FP.BF16.F32.PACK_AB R4, R26, R29 ;  /* 0x0000001d1a04723e */ /* 0x004fe400000010ff */
[----:B------:R-:W-:Y:S02]  /*e2f0*/  F2FP.BF16.F32.PACK_AB R5, R28, R31 ;  /* 0x0000001f1c05723e */ /* 0x000fe400000010ff */
[----:B------:R-:W-:Y:S01]  /*e300*/  F2FP.BF16.F32.PACK_AB R6, R30, R33 ;  /* 0x000000211e06723e */ /* 0x000fe200000010ff */
[----:B------:R-:W-:Y:S01]  /*e310*/  BSSY B0, `(.L_x_57) ;  /* 0x0000016000007945 */ /* 0x000fe20003800000 */
[----:B------:R-:W-:Y:S01]  /*e320*/  F2FP.BF16.F32.PACK_AB R7, R32, R35 ;  /* 0x000000232007723e */ /* 0x000fe200000010ff */
[----:B------:R2:W-:Y:S01]  /*e330*/  STSM.16.M88.4 [R8], R12 ;  /* 0x0000000c08007844 */ /* 0x0005e20000000200 */
        /* <DEDUP_REMOVED lines=9> */
[----:B------:R-:W-:Y:S01]  /*e3d0*/  ULDC.64 UR4, c[0x0][0x198] ;  /* 0x0000660000047ab9 */ /* 0x000fe20000000a00 */
[----:B------:R-:W-:Y:S01]  /*e3e0*/  R2UR UR8, R19 ;  /* 0x00000000130872ca */ /* 0x000fe200000e0000 */
[----:B------:R-:W-:Y:S01]  /*e3f0*/  UIADD3 UR4, UP0, UR4, 0x670, URZ ;  /* 0x0000067004047890 */ /* 0x000fe2000ff1e03f */
[----:B------:R-:W-:Y:S01]  /*e400*/  UMOV UR9, 0x20 ;  /* 0x0000002000097882 */ /* 0x000fe20000000000 */
[----:B------:R-:W-:Y:S02]  /*e410*/  UMOV UR10, UR42 ;  /* 0x0000002a000a7c82 */ /* 0x000fe40008000000 */
[----:B------:R-:W-:Y:S01]  /*e420*/  UIADD3.X UR5, URZ, UR5, URZ, UP0, !UPT ;  /* 0x000000053f057290 */ /* 0x000fe200087fe43f */
[----:B------:R-:W3:Y:S08]  /*e430*/  S2UR UR11, SR_CTAID.Y ;  /* 0x00000000000b79c3 */ /* 0x000ef00000002600 */
[----:B---3--:R3:W-:Y:S01]  /*e440*/  UTMASTG.4D [UR8], [UR4] ;  /* 0x00000008040073b5 */ /* 0x0087e20008018000 */
[----:B------:R0:W-:Y:S01]  /*e450*/  UTMACMDFLUSH ;  /* 0x00000000000079b7 */ /* 0x0001e20000000000 */
[----:B---3--:R-:W-:-:S04]  /*e460*/  DEPBAR.LE SB0, 0x1 ;  /* 0x000080400000791a */ /* 0x008fc80000000000 */
.L_x_58:
[----:B------:R-:W-:Y:S05]  /*e470*/  BSYNC B0 ;  /* 0x0000000000007941 */ /* 0x000fea0003800000 */
.L_x_57:
[----:B------:R-:W-:Y:S01]  /*e480*/  BAR.SYNC.DEFER_BLOCKING 0x1, 0x80 ;  /* 0x0042000000007b1d */ /* 0x000fe20000010000 */
[----:B--2---:R-:W-:Y:S02]  /*e490*/  F2FP.BF16.F32.PACK_AB R12, R34, R37 ;  /* 0x00000025220c723e */ /* 0x004fe400000010ff */
        /* <DEDUP_REMOVED lines=24> */
.L_x_60:
[----:B------:R-:W-:Y:S05]  /*e620*/  BSYNC B0 ;  /* 0x0000000000007941 */ /* 0x000fea0003800000 */
.L_x_59:
[----:B------:R-:W-:Y:S06]  /*e630*/  BAR.SYNC.DEFER_BLOCKING 0x1, 0x80 ;  /* 0x0042000000007b1d */ /* 0x000fec0000010000 */
[----:B------:R-:W-:Y:S01]  /*e640*/  BSSY B0, `(.L_x_61) ;  /* 0x0000014000007945 */ /* 0x000fe20003800000 */
[----:B------:R3:W-:Y:S01]  /*e650*/  STSM.16.M88.4 [R8], R12 ;  /* 0x0000000c08007844 */ /* 0x0007e20000000200 */
[----:B------:R-:W-:Y:S01]  /*e660*/  @!PT LDS RZ, [RZ] ;  /* 0x00000000fffff984 */ /* 0x000fe20000000800 */
[----:B------:R-:W-:Y:S01]  /*e670*/  @!PT LDS RZ, [RZ] ;  /* 0x00000000fffff984 */ /* 0x000fe20000000800 */
[----:B------:R-:W-:Y:S01]  /*e680*/  @!PT LDS RZ, [RZ] ;  /* 0x00000000fffff984 */ /* 0x000fe20000000800 */
[----:B------:R-:W-:Y:S01]  /*e690*/  @!PT LDS RZ, [RZ] ;  /* 0x00000000fffff984 */ /* 0x000fe20000000800 */
[----:B------:R4:W-:Y:S06]  /*e6a0*/  MEMBAR.ALL.CTA ;  /* 0x0000000000007992 */ /* 0x0009ec0000008000 */
[----:B----4-:R-:W4:Y:S02]  /*e6b0*/  FENCE.VIEW.ASYNC.S ;  /* 0x00000000000073c6 */ /* 0x010f240000000000 */
[----:B----4-:R-:W-:Y:S06]  /*e6c0*/  BAR.SYNC.DEFER_BLOCKING 0x1, 0x80 ;  /* 0x0042000000007b1d */ /* 0x010fec0000010000 */
        /* <DEDUP_REMOVED lines=8> */
[----:B------:R-:W4:Y:S08]  /*e750*/  S2UR UR11, SR_CTAID.Y ;  /* 0x00000000000b79c3 */ /* 0x000f300000002600 */
[----:B----4-:R4:W-:Y:S02]  /*e760*/  UTMASTG.4D [UR8], [UR4] ;  /* 0x00000008040073b5 */ /* 0x0109e40008018000 */
[----:B----4-:R0:W-:Y:S02]  /*e770*/  UTMACMDFLUSH ;  /* 0x00000000000079b7 */ /* 0x0101e40000000000 */
.L_x_62:
[----:B------:R-:W-:Y:S05]  /*e780*/  BSYNC B0 ;  /* 0x0000000000007941 */ /* 0x000fea0003800000 */
.L_x_61:
[----:B------:R-:W-:Y:S01]  /*e790*/  UIADD3 UR37, UR37, -0x1, URZ ;  /* 0xffffffff25257890 */ /* 0x000fe2000fffe03f */
[----:B------:R-:W-:-:S04]  /*e7a0*/  DEPBAR.LE SB0, 0x0 ;  /* 0x000080000000791a */ /* 0x000fc80000000000 */
[----:B------:R-:W-:-:S04]  /*e7b0*/  USHF.L.U32 UR4, UR37, 0x3, URZ ;  /* 0x0000000325047899 */ /* 0x000fc8000800063f */
[----:B------:R-:W-:-:S04]  /*e7c0*/  ULOP3.LUT UR4, UR4, 0x8, URZ, 0xe2, !UPT ;  /* 0x0000000804047892 */ /* 0x000fc8000f8ee23f */
[----:B------:R-:W-:-:S06]  /*e7d0*/  ULOP3.LUT UR4, UR4, 0x18, URZ, 0x3c, !UPT ;  /* 0x0000001804047892 */ /* 0x000fcc000f8e3c3f */
[----:B------:R-:W-:-:S04]  /*e7e0*/  MOV R0, UR4 ;  /* 0x0000000400007c02 */ /* 0x000fc80008000f00 */
[----:B------:R-:W-:Y:S01]  /*e7f0*/  SYNCS.ARRIVE.TRANS64.A1T0 RZ, [R0+UR36+0x37090], RZ ;  /* 0x037090ff00ff79a7 */ /* 0x000fe20008100024 */
[----:B------:R-:W-:Y:S05]  /*e800*/  EXIT ;  /* 0x000000000000794d */ /* 0x000fea0003800000 */
.L_x_6:
[----:B------:R-:W-:-:S08]  /*e810*/  UISETP.NE.AND UP0, UPT, UR5, 0x1, UPT ;  /* 0x000000010500788c */ /* 0x000fd0000bf05270 */
[----:B------:R-:W1:-:S00]  /*e820*/  USETMAXREG.DEALLOC.CTAPOOL 0x18 ;  /* 0x00000018000079c8 */ /* 0x000e4000080e0500 */
[----:B------:R-:W-:-:S13]  /*e830*/  PLOP3.LUT P0, PT, PT, PT, UP0, 0x80, 0x0 ;  /* 0x000000000000781c */ /* 0x000fda0003f0f008 */
[----:B------:R-:W-:Y:S05]  /*e840*/  @P0 EXIT ;  /* 0x000000000000094d */ /* 0x000fea0003800000 */
[----:B------:R-:W2:Y:S01]  /*e850*/  S2UR UR11, SR_CTAID.X ;  /* 0x00000000000b79c3 */ /* 0x000ea20000002500 */
[----:B------:R-:W-:Y:S01]  /*e860*/  ELECT P3, URZ, PT ;  /* 0x00000000003f782f */ /* 0x000fe20003860000 */
[----:B------:R-:W-:Y:S01]  /*e870*/  BSSY B0, `(.L_x_63) ;  /* 0x0000043000007945 */ /* 0x000fe20003800000 */
[----:B-1----:R-:W-:Y:S02]  /*e880*/  MOV R0, RZ ;  /* 0x000000ff00007202 */ /* 0x002fe40000000f00 */
[----:B------:R-:W-:Y:S02]  /*e890*/  MOV R7, RZ ;  /* 0x000000ff00077202 */ /* 0x000fe40000000f00 */
[----:B------:R-:W-:Y:S01]  /*e8a0*/  MOV R3, RZ ;  /* 0x000000ff00037202 */ /* 0x000fe20000000f00 */
[----:B------:R-:W1:Y:S08]  /*e8b0*/  S2UR UR52, SR_CTAID.Y ;  /* 0x00000000003479c3 */ /* 0x000e700000002600 */
[----:B------:R-:W3:Y:S01]  /*e8c0*/  S2UR UR53, SR_CTAID.Z ;  /* 0x00000000003579c3 */ /* 0x000ee20000002700 */
[----:B--2---:R-:W-:Y:S01]  /*e8d0*/  USHF.L.U32 UR11, UR11, 0x7, URZ ;  /* 0x000000070b0b7899 */ /* 0x004fe2000800063f */
[----:B------:R-:W-:Y:S11]  /*e8e0*/  @!P3 BRA `(.L_x_64) ;  /* 0x0000000000ecb947 */ /* 0x000ff60003800000 */
[----:B------:R-:W2:Y:S01]  /*e8f0*/  S2R R3, SR_CgaCtaId ;  /* 0x0000000000037919 */ /* 0x000ea20000008800 */
[----:B------:R-:W-:Y:S02]  /*e900*/  MOV R2, 0x400 ;  /* 0x0000040000027802 */ /* 0x000fe40000000f00 */
[----:B------:R-:W-:Y:S02]  /*e910*/  MOV R4, 0x1 ;  /* 0x0000000100047802 */ /* 0x000fe40000000f00 */
[----:B--2---:R-:W-:Y:S02]  /*e920*/  LEA R3, R3, R2, 0x18 ;  /* 0x0000000203037211 */ /* 0x004fe400078ec0ff */
[----:B------:R-:W-:-:S04]  /*e930*/  SHF.L.U32 R2, R4, 0x1f, RZ ;  /* 0x0000001f04027819 */ /* 0x000fc800000006ff */
[----:B------:R-:W2:Y:S02]  /*e940*/  SYNCS.PHASECHK.TRANS64.TRYWAIT P0, [R3+URZ+0x37060], R2 ;  /* 0x03706002030075a7 */ /* 0x000ea4000800017f */
[----:B--2---:R-:W-:Y:S05]  /*e950*/  @!P0 BRA `(.L_x_65) ;  /* 0x0000001800f88947 */ /* 0x004fea0003800000 */
.L_x_101:
[----:B------:R-:W-:Y:S01]  /*e960*/  ULOP3.LUT UR5, UR4, 0x2, URZ, 0xfc, !UPT ;  /* 0x0000000204057892 */ /* 0x000fe2000f8efc3f */
[----:B--2---:R-:W-:-:S03]  /*e970*/  @P2 MOV R2, 0x2800 ;  /* 0x0000280000022802 */ /* 0x004fc60000000f00 */
[----:B------:R-:W-:Y:S01]  /*e980*/  UPRMT UR5, UR5, 0x9910, URZ ;  /* 0x0000991005057896 */ /* 0x000fe2000800003f */
[----:B------:R2:W-:Y:S03]  /*e990*/  @P2 SYNCS.ARRIVE.TRANS64 RZ, [R3+URZ+0x37050], R2 ;  /* 0x0370500203ff29a7 */ /* 0x0005e6000800003f */
[----:B------:R-:W-:-:S06]  /*e9a0*/  UISETP.NE.AND UP0, UPT, UR5, 0x2, UPT ;  /* 0x000000020500788c */ /* 0x000fcc000bf05270 */
[----:B------:R-:W-:-:S13]  /*e9b0*/  PLOP3.LUT P0, PT, PT, PT, UP0, 0x80, 0x0 ;  /* 0x000000000000781c */ /* 0x000fda0003f0f008 */
[----:B--2---:R-:W-:Y:S05]  /*e9c0*/  @P0 BRA `(.L_x_66) ;  /* 0x0000000000040947 */ /* 0x004fea0003800000 */
[----:B-1-3--:R-:W-:Y:S01]  /*e9d0*/  BPT.TRAP 0x1 ;  /* 0x000000040000795c */ /* 0x00afe20000300000 */
.L_x_66:
[----:B------:R-:W-:-:S04]  /*e9e0*/  LOP3.LUT P0, RZ, R6, 0x1f, RZ, 0xc0, !PT ;  /* 0x0000001f06ff7812 */ /* 0x000fc8000780c0ff */
[----:B------:R-:W-:-:S13]  /*e9f0*/  PLOP3.LUT P0, PT, P0, P2, PT, 0x2a, 0x0 ;  /* 0x000000000000781c */ /* 0x000fda0000704572 */
[----:B------:R-:W-:Y:S05]  /*ea00*/  @P0 BRA `(.L_x_67) ;  /* 0x0000000000040947 */ /* 0x000fea0003800000 */
[----:B-1-3--:R-:W-:Y:S01]  /*ea10*/  BPT.TRAP 0x1 ;  /* 0x000000040000795c */ /* 0x00afe20000300000 */
.L_x_67:
[----:B------:R-:W-:Y:S01]  /*ea20*/  R2UR UR8, R3 ;  /* 0x00000000030872ca */ /* 0x000fe200000e0000 */
[----:B------:R-:W-:Y:S01]  /*ea30*/  ULDC.64 UR6, c[0x0][0x198] ;  /* 0x0000660000067ab9 */ /* 0x000fe20000000a00 */
[----:B------:R-:W-:Y:S01]  /*ea40*/  UMOV UR14, 0x0 ;  /* 0x00000000000e7882 */ /* 0x000fe20000000000 */
[----:B------:R-:W-:Y:S01]  /*ea50*/  UIADD3 UR6, UP0, UR6, 0xf0, URZ ;  /* 0x000000f006067890 */ /* 0x000fe2000ff1e03f */
[----:B------:R-:W-:Y:S01]  /*ea60*/  MOV R7, 0x40 ;  /* 0x0000004000077802 */ /* 0x000fe20000000f00 */
[----:B------:R-:W-:Y:S01]  /*ea70*/  UMOV UR15, 0x10000000 ;  /* 0x10000000000f7882 */ /* 0x000fe20000000000 */
[----:B------:R-:W-:Y:S01]  /*ea80*/  UMOV UR10, URZ ;  /* 0x0000003f000a7c82 */ /* 0x000fe20008000000 */
[----:B------:R-:W-:Y:S01]  /*ea90*/  UIADD3.X UR7, URZ, UR7, URZ, UP0, !UPT ;  /* 0x000000073f077290 */ /* 0x000fe200087fe43f */
[----:B------:R-:W-:Y:S01]  /*eaa0*/  MOV R3, 0x1 ;  /* 0x0000000100037802 */ /* 0x000fe20000000f00 */
[----:B-1----:R-:W-:Y:S01]  /*eab0*/  UMOV UR12, UR52 ;  /* 0x00000034000c7c82 */ /* 0x002fe20008000000 */
[----:B---3--:R-:W-:Y:S01]  /*eac0*/  UMOV UR13, UR53 ;  /* 0x00000035000d7c82 */ /* 0x008fe20008000000 */
[----:B------:R-:W-:Y:S01]  /*ead0*/  UMOV UR34, 0x10 ;  /* 0x0000001000227882 */ /* 0x000fe20000000000 */
[----:B------:R-:W-:Y:S01]  /*eae0*/  UMOV UR35, UR11 ;  /* 0x0000000b00237c82 */ /* 0x000fe20008000000 */
[----:B------:R-:W-:-:S02]  /*eaf0*/  UIADD3 UR9, UR8, 0x37050, URZ ;  /* 0x0003705008097890 */ /* 0x000fc4000fffe03f */
[----:B------:R-:W-:Y:S02]  /*eb00*/  UIADD3 UR32, UR8, 0x800, URZ ;  /* 0x0000080008207890 */ /* 0x000fe4000fffe03f */
[----:B------:R-:W-:Y:S02]  /*eb10*/  UIADD3 UR24, UR8, 0x1000, URZ ;  /* 0x0000100008187890 */ /* 0x000fe4000fffe03f */
[----:B------:R-:W-:Y:S02]  /*eb20*/  UIADD3 UR16, UR8, 0x1800, URZ ;  /* 0x0000180008107890 */ /* 0x000fe4000fffe03f */
[----:B------:R-:W-:Y:S02]  /*eb30*/  UIADD3 UR48, UR8, 0x2000, URZ ;  /* 0x0000200008307890 */ /* 0x000fe4000fffe03f */
[----:B------:R2:W-:Y:S01]  /*eb40*/  UTMALDG.4D [UR8], [UR6], desc[UR14] ;  /* 0x00000e08060075b4 */ /* 0x0005e20008019000 */
[----:B------:R-:W-:Y:S01]  /*eb50*/  UMOV UR36, UR52 ;  /* 0x0000003400247c82 */ /* 0x000fe20008000000 */
[----:B------:R-:W-:Y:S01]  /*eb60*/  UMOV UR37, UR53 ;  /* 0x0000003500257c82 */ /* 0x000fe20008000000 */
[----:B------:R-:W-:Y:S01]  /*eb70*/  UMOV UR33, UR9 ;  /* 0x0000000900217c82 */ /* 0x000fe20008000000 */
[----:B------:R-:W-:Y:S01]  /*eb80*/  UMOV UR26, 0x20 ;  /* 0x00000020001a7882 */ /* 0x000fe20000000000 */
[----:B------:R-:W-:Y:S01]  /*eb90*/  UMOV UR27, UR11 ;  /* 0x0000000b001b7c82 */ /* 0x000fe20008000000 */
[----:B------:R-:W-:Y:S01]  /*eba0*/  UMOV UR28, UR52 ;  /* 0x00000034001c7c82 */ /* 0x000fe20008000000 */
[----:B------:R-:W-:Y:S01]  /*ebb0*/  UMOV UR29, UR53 ;  /* 0x00000035001d7c82 */ /* 0x000fe20008000000 */
[----:B------:R-:W-:Y:S01]  /*ebc0*/  UMOV UR25, UR9 ;  /* 0x0000000900197c82 */ /* 0x000fe20008000000 */
[----:B------:R-:W-:Y:S01]  /*ebd0*/  UMOV UR18, 0x30 ;  /* 0x0000003000127882 */ /* 0x000fe20000000000 */
[----:B------:R-:W-:Y:S01]  /*ebe0*/  UMOV UR19, UR11 ;  /* 0x0000000b00137c82 */ /* 0x000fe20008000000 */
[----:B------:R-:W-:Y:S01]  /*ebf0*/  UMOV UR20, UR52 ;  /* 0x0000003400147c82 */ /* 0x000fe20008000000 */
[----:B------:R2:W-:Y:S01]  /*ec00*/  UTMALDG.4D [UR32], [UR6], desc[UR14] ;  /* 0x00000e20060075b4 */ /* 0x0005e20008019000 */
[----:B------:R-:W-:Y:S01]  /*ec10*/  UMOV UR21, UR53 ;  /* 0x0000003500157c82 */ /* 0x000fe20008000000 */
[----:B------:R-:W-:Y:S01]  /*ec20*/  UMOV UR17, UR9 ;  /* 0x0000000900117c82 */ /* 0x000fe20008000000 */
[----:B------:R-:W-:Y:S01]  /*ec30*/  UMOV UR50, 0x40 ;  /* 0x0000004000327882 */ /* 0x000fe20000000000 */
[----:B------:R-:W-:Y:S01]  /*ec40*/  UMOV UR51, UR11 ;  /* 0x0000000b00337c82 */ /* 0x000fe20008000000 */
[----:B------:R-:W-:Y:S01]  /*ec50*/  UMOV UR49, UR9 ;  /* 0x0000000900317c82 */ /* 0x000fe20008000000 */
[----:B------:R2:W-:Y:S01]  /*ec60*/  UTMALDG.4D [UR24], [UR6], desc[UR14] ;  /* 0x00000e18060075b4 */ /* 0x0005e20008019000 */
[----:B------:R2:W-:Y:S01]  /*ec70*/  UTMALDG.4D [UR16], [UR6], desc[UR14] ;  /* 0x00000e10060075b4 */ /* 0x0005e20008019000 */
[----:B------:R2:W-:Y:S02]  /*ec80*/  UTMALDG.4D [UR48], [UR6], desc[UR14] ;  /* 0x00000e30060075b4 */ /* 0x0005e40008019000 */
[----:B--2---:R-:W-:Y:S01]  /*ec90*/  NOP ;  /* 0x0000000000007918 */ /* 0x004fe20000000000 */
.L_x_64:
[----:B-1-3--:R-:W-:Y:S05]  /*eca0*/  BSYNC B0 ;  /* 0x0000000000007941 */ /* 0x00afea0003800000 */
.L_x_63:
[----:B------:R-:W1:Y:S01]  /*ecb0*/  LDC R2, c[0x0][0x28c] ;  /* 0x0000a300ff027b82 */ /* 0x000e620000000800 */
[----:B------:R-:W-:Y:S01]  /*ecc0*/  BSSY B0, `(.L_x_68) ;  /* 0x000003f000007945 */ /* 0x000fe20003800000 */
[----:B-1----:R-:W-:-:S13]  /*ecd0*/  ISETP.GT.AND P4, PT, R2, RZ, P3 ;  /* 0x000000ff0200720c */ /* 0x002fda0001f84270 */
[----:B------:R-:W-:Y:S05]  /*ece0*/  @!P4 BRA `(.L_x_69) ;  /* 0x0000000000f0c947 */ /* 0x000fea0003800000 */
[----:B------:R-:W1:Y:S01]  /*ecf0*/  S2R R5, SR_CgaCtaId ;  /* 0x0000000000057919 */ /* 0x000e620000008800 */
[----:B------:R-:W-:-:S04]  /*ed00*/  MOV R0, 0x400 ;  /* 0x0000040000007802 */ /* 0x000fc80000000f00 */
[----:B-1----:R-:W-:Y:S02]  /*ed10*/  LEA R5, R5, R0, 0x18 ;  /* 0x0000000005057211 */ /* 0x002fe400078ec0ff */
[----:B------:R-:W-:-:S04]  /*ed20*/  MOV R0, 0x1 ;  /* 0x0000000100007802 */ /* 0x000fc80000000f00 */
[----:B------:R-:W-:-:S04]  /*ed30*/  SHF.L.U32 R0, R0, 0x1f, RZ ;  /* 0x0000001f00007819 */ /* 0x000fc800000006ff */
[----:B------:R-:W1:Y:S02]  /*ed40*/  SYNCS.PHASECHK.TRANS64.TRYWAIT P0, [R5+URZ+0x37028], R0 ;  /* 0x03702800050075a7 */ /* 0x000e64000800017f */
[----:B-1----:R-:W-:Y:S05]  /*ed50*/  @!P0 BRA `(.L_x_70) ;  /* 0x00000018000c8947 */ /* 0x002fea0003800000 */
.L_x_102:
[----:B------:R-:W-:Y:S01]  /*ed60*/  ULOP3.LUT UR5, UR4, 0x2, URZ, 0xfc, !UPT ;  /* 0x0000000204057892 */ /* 0x000fe2000f8efc3f */
[----:B-1----:R-:W-:-:S03]  /*ed70*/  @P2 MOV R0, 0xa000 ;  /* 0x0000a00000002802 */ /* 0x002fc60000000f00 */
[----:B------:R-:W-:Y:S01]  /*ed80*/  UPRMT UR5, UR5, 0x9910, URZ ;  /* 0x0000991005057896 */ /* 0x000fe2000800003f */
[----:B------:R1:W-:Y:S03]  /*ed90*/  @P2 SYNCS.ARRIVE.TRANS64 RZ, [R5+URZ+0x37000], R0 ;  /* 0x0370000005ff29a7 */ /* 0x0003e6000800003f */
[----:B------:R-:W-:-:S06]  /*eda0*/  UISETP.NE.AND UP0, UPT, UR5, 0x2, UPT ;  /* 0x000000020500788c */ /* 0x000fcc000bf05270 */
[----:B------:R-:W-:-:S13]  /*edb0*/  PLOP3.LUT P0, PT, PT, PT, UP0, 0x80, 0x0 ;  /* 0x000000000000781c */ /* 0x000fda0003f0f008 */
[----:B-1----:R-:W-:Y:S05]  /*edc0*/  @P0 BRA `(.L_x_71) ;  /* 0x0000000000040947 */ /* 0x002fea0003800000 */
[----:B------:R-:W-:Y:S01]  /*edd0*/  BPT.TRAP 0x1 ;  /* 0x000000040000795c */ /* 0x000fe20000300000 */
.L_x_71:
[----:B------:R-:W-:-:S04]  /*ede0*/  LOP3.LUT P0, RZ, R6, 0x1f, RZ, 0xc0, !PT ;  /* 0x0000001f06ff7812 */ /* 0x000fc8000780c0ff */
[----:B------:R-:W-:-:S13]  /*edf0*/  PLOP3.LUT P0, PT, P0, P2, PT, 0x2a, 0x0 ;  /* 0x000000000000781c */ /* 0x000fda0000704572 */
[----:B------:R-:W-:Y:S05]  /*ee00*/  @P0 BRA `(.L_x_72) ;  /* 0x0000000000040947 */ /* 0x000fea0003800000 */
[----:B------:R-:W-:Y:S01]  /*ee10*/  BPT.TRAP 0x1 ;  /* 0x000000040000795c */ /* 0x000fe20000300000 */
.L_x_72:
[----:B------:R-:W-:Y:S01]  /*ee20*/  R2UR UR16, R5 ;  /* 0x00000000051072ca */ /* 0x000fe200000e0000 */
[----:B------:R-:W-:Y:S01]  /*ee30*/  ULDC.64 UR6, c[0x0][0x198] ;  /* 0x0000660000067ab9 */ /* 0x000fe20000000a00 */
[----:B------:R-:W-:Y:S01]  /*ee40*/  UMOV UR51, URZ ;  /* 0x0000003f00337c82 */ /* 0x000fe20008000000 */
[----:B------:R-:W-:Y:S01]  /*ee50*/  UIADD3 UR6, UP0, UR6, 0x1f0, URZ ;  /* 0x000001f006067890 */ /* 0x000fe2000ff1e03f */
[----:B------:R-:W-:Y:S01]  /*ee60*/  MOV R0, 0x1 ;  /* 0x0000000100007802 */ /* 0x000fe20000000f00 */
[----:B------:R-:W-:Y:S01]  /*ee70*/  UMOV UR8, 0x0 ;  /* 0x0000000000087882 */ /* 0x000fe20000000000 */
[----:B------:R-:W-:Y:S01]  /*ee80*/  UMOV UR9, 0x10000000 ;  /* 0x1000000000097882 */ /* 0x000fe20000000000 */
[----:B------:R-:W-:Y:S01]  /*ee90*/  UIADD3.X UR7, URZ, UR7, URZ, UP0, !UPT ;  /* 0x000000073f077290 */ /* 0x000fe200087fe43f */
[----:B------:R-:W-:Y:S01]  /*eea0*/  UMOV UR50, URZ ;  /* 0x0000003f00327c82 */ /* 0x000fe20008000000 */
[----:B------:R-:W-:Y:S01]  /*eeb0*/  UMOV UR42, 0x10 ;  /* 0x00000010002a7882 */ /* 0x000fe20000000000 */
[----:B------:R-:W-:Y:S01]  /*eec0*/  UMOV UR44, UR52 ;  /* 0x00000034002c7c82 */ /* 0x000fe20008000000 */
[----:B------:R-:W-:-:S02]  /*eed0*/  UMOV UR45, UR53 ;  /* 0x00000035002d7c82 */ /* 0x000fc40008000000 */
[----:B------:R-:W-:Y:S02]  /*eee0*/  UIADD3 UR48, UR16, 0x5000, URZ ;  /* 0x0000500010307890 */ /* 0x000fe4000fffe03f */
[----:B------:R-:W-:Y:S02]  /*eef0*/  UIADD3 UR49, UR16, 0x37000, URZ ;  /* 0x0003700010317890 */ /* 0x000fe4000fffe03f */
[----:B------:R-:W-:Y:S02]  /*ef00*/  UIADD3 UR40, UR16, 0x7000, URZ ;  /* 0x0000700010287890 */ /* 0x000fe4000fffe03f */
[----:B------:R-:W-:Y:S02]  /*ef10*/  UIADD3 UR32, UR16, 0x9000, URZ ;  /* 0x0000900010207890 */ /* 0x000fe4000fffe03f */
[----:B------:R-:W-:Y:S02]  /*ef20*/  UIADD3 UR24, UR16, 0xb000, URZ ;  /* 0x0000b00010187890 */ /* 0x000fe4000fffe03f */
[----:B------:R-:W-:Y:S01]  /*ef30*/  UIADD3 UR16, UR16, 0xd000, URZ ;  /* 0x0000d00010107890 */ /* 0x000fe2000fffe03f */
[----:B------:R1:W-:Y:S01]  /*ef40*/  UTMALDG.4D [UR48], [UR6], desc[UR8] ;  /* 0x00000830060075b4 */ /* 0x0003e20008019000 */
        /* <DEDUP_REMOVED lines=18> */
[----:B------:R1:W-:Y:S01]  /*f070*/  UTMALDG.4D [UR32], [UR6], desc[UR8] ;  /* 0x00000820060075b4 */ /* 0x0003e20008019000 */
[----:B------:R1:W-:Y:S01]  /*f080*/  UTMALDG.4D [UR24], [UR6], desc[UR8] ;  /* 0x00000818060075b4 */ /* 0x0003e20008019000 */
[----:B------:R1:W-:Y:S02]  /*f090*/  UTMALDG.4D [UR16], [UR6], desc[UR8] ;  /* 0x00000810060075b4 */ /* 0x0003e40008019000 */
[----:B-1----:R-:W-:Y:S01]  /*f0a0*/  NOP ;  /* 0x0000000000007918 */ /* 0x002fe20000000000 */
.L_x_69:
[----:B------:R-:W-:Y:S05]  /*f0b0*/  BSYNC B0 ;  /* 0x0000000000007941 */ /* 0x000fea0003800000 */
.L_x_68:
[----:B------:R-:W-:Y:S04]  /*f0c0*/  BSSY B0, `(.L_x_73) ;  /* 0x0000041000007945 */ /* 0x000fe80003800000 */
[----:B------:R-:W-:Y:S05]  /*f0d0*/  @!P3 BRA `(.L_x_74) ;  /* 0x0000000000fcb947 */ /* 0x000fea0003800000 */
[----:B------:R-:W1:Y:S01]  /*f0e0*/  S2R R5, SR_CgaCtaId ;  /* 0x0000000000057919 */ /* 0x000e620000008800 */
[----:B------:R-:W-:-:S04]  /*f0f0*/  MOV R4, 0x400 ;  /* 0x0000040000047802 */ /* 0x000fc80000000f00 */
[----:B-1----:R-:W-:Y:S02]  /*f100*/  LEA R8, R5, R4, 0x18 ;  /* 0x0000000405087211 */ /* 0x002fe400078ec0ff */
[----:B------:R-:W-:Y:S02]  /*f110*/  MOV R5, 0x1 ;  /* 0x0000000100057802 */ /* 0x000fe40000000f00 */
[----:B------:R-:W-:Y:S02]  /*f120*/  LEA R4, R3, R8, 0x3 ;  /* 0x0000000803047211 */ /* 0x000fe400078e18ff */
[----:B------:R-:W-:-:S04]  /*f130*/  SHF.L.U32 R5, R5, 0x1f, RZ ;  /* 0x0000001f05057819 */ /* 0x000fc800000006ff */
[----:B------:R-:W1:Y:S02]  /*f140*/  SYNCS.PHASECHK.TRANS64.TRYWAIT P0, [R4+URZ+0x37060], R5 ;  /* 0x03706005040075a7 */ /* 0x000e64000800017f */
[----:B-1----:R-:W-:Y:S05]  /*f150*/  @!P0 BRA `(.L_x_75) ;  /* 0x0000001400208947 */ /* 0x002fea0003800000 */
.L_x_103:
        /* <DEDUP_REMOVED lines=8> */
.L_x_76:
[----:B------:R-:W-:-:S04]  /*f1e0*/  LOP3.LUT P0, RZ, R6, 0x1f, RZ, 0xc0, !PT ;  /* 0x0000001f06ff7812 */ /* 0x000fc8000780c0ff */
[----:B------:R-:W-:-:S13]  /*f1f0*/  PLOP3.LUT P0, PT, P0, P2, PT, 0x2a, 0x0 ;  /* 0x000000000000781c */ /* 0x000fda0000704572 */
[----:B------:R-:W-:Y:S05]  /*f200*/  @P0 BRA `(.L_x_77) ;  /* 0x0000000000040947 */ /* 0x000fea0003800000 */
[----:B------:R-:W-:Y:S01]  /*f210*/  BPT.TRAP 0x1 ;  /* 0x000000040000795c */ /* 0x000fe20000300000 */
.L_x_77:
[----:B------:R-:W-:Y:S01]  /*f220*/  R2UR UR40, R3 ;  /* 0x00000000032872ca */ /* 0x000fe200000e0000 */
[----:B------:R-:W-:Y:S01]  /*f230*/  ULDC.64 UR6, c[0x0][0x198] ;  /* 0x0000660000067ab9 */ /* 0x000fe20000000a00 */
[----:B------:R-:W-:Y:S01]  /*f240*/  R2UR UR5, R8 ;  /* 0x00000000080572ca */ /* 0x000fe200000e0000 */
[----:B------:R-:W-:Y:S01]  /*f250*/  UIADD3 UR6, UP0, UR6, 0xf0, URZ ;  /* 0x000000f006067890 */ /* 0x000fe2000ff1e03f */
[----:B------:R-:W-:Y:S01]  /*f260*/  R2UR UR43, R7 ;  /* 0x00000000072b72ca */ /* 0x000fe200000e0000 */
[----:B------:R-:W-:Y:S01]  /*f270*/  UMOV UR8, 0x0 ;  /* 0x0000000000087882 */ /* 0x000fe20000000000 */
[----:B------:R-:W-:Y:S01]  /*f280*/  R2UR UR41, R4 ;  /* 0x00000000042972ca */ /* 0x000fe200000e0000 */
[----:B------:R-:W-:Y:S01]  /*f290*/  UIADD3.X UR7, URZ, UR7, URZ, UP0, !UPT ;  /* 0x000000073f077290 */ /* 0x000fe200087fe43f */
[----:B------:R-:W-:Y:S01]  /*f2a0*/  UMOV UR9, 0x10000000 ;  /* 0x1000000000097882 */ /* 0x000fe20000000000 */
[----:B------:R-:W-:Y:S01]  /*f2b0*/  UMOV UR42, URZ ;  /* 0x0000003f002a7c82 */ /* 0x000fe20008000000 */
[----:B------:R-:W-:Y:S01]  /*f2c0*/  UMOV UR44, UR52 ;  /* 0x00000034002c7c82 */ /* 0x000fe20008000000 */
[----:B------:R-:W-:Y:S01]  /*f2d0*/  UMOV UR45, UR53 ;  /* 0x00000035002d7c82 */ /* 0x000fe20008000000 */
[----:B------:R-:W-:Y:S01]  /*f2e0*/  UMOV UR34, 0x10 ;  /* 0x0000001000227882 */ /* 0x000fe20000000000 */
[----:B------:R-:W-:-:S02]  /*f2f0*/  UMOV UR36, UR52 ;  /* 0x0000003400247c82 */ /* 0x000fc40008000000 */
[----:B------:R-:W-:Y:S02]  /*f300*/  UIMAD UR40, UR40, 0x2800, UR5 ;  /* 0x00002800282878a4 */ /* 0x000fe4000f8e0205 */
[----:B------:R-:W-:Y:S02]  /*f310*/  UIADD3 UR43, UR11, UR43, URZ ;  /* 0x0000002b0b2b7290 */ /* 0x000fe4000fffe03f */
[----:B------:R-:W-:Y:S02]  /*f320*/  UIADD3 UR41, UR41, 0x37050, URZ ;  /* 0x0003705029297890 */ /* 0x000fe4000fffe03f */
[----:B------:R-:W-:Y:S02]  /*f330*/  UIADD3 UR32, UR40, 0x800, URZ ;  /* 0x0000080028207890 */ /* 0x000fe4000fffe03f */
[----:B------:R-:W-:Y:S02]  /*f340*/  UIADD3 UR24, UR40, 0x1000, URZ ;  /* 0x0000100028187890 */ /* 0x000fe4000fffe03f */
[----:B------:R-:W-:-:S02]  /*f350*/  UIADD3 UR16, UR40, 0x1800, URZ ;  /* 0x0000180028107890 */ /* 0x000fc4000fffe03f */
        /* <DEDUP_REMOVED lines=22> */
[----:B-1----:R-:W-:Y:S01]  /*f4c0*/  NOP ;  /* 0x0000000000007918 */ /* 0x002fe20000000000 */
.L_x_74:
[----:B------:R-:W-:Y:S05]  /*f4d0*/  BSYNC B0 ;  /* 0x0000000000007941 */ /* 0x000fea0003800000 */
.L_x_73:
[----:B------:R-:W-:Y:S01]  /*f4e0*/  BSSY B0, `(.L_x_78) ;  /* 0x0000043000007945 */ /* 0x000fe20003800000 */
[----:B------:R-:W-:-:S03]  /*f4f0*/  MOV R8, RZ ;  /* 0x000000ff00087202 */ /* 0x000fc60000000f00 */
        /* <DEDUP_REMOVED lines=9> */
.L_x_104:
        /* <DEDUP_REMOVED lines=8> */
.L_x_81:
[----:B------:R-:W-:-:S04]  /*f610*/  LOP3.LUT P0, RZ, R6, 0x1f, RZ, 0xc0, !PT ;  /* 0x0000001f06ff7812 */ /* 0x000fc8000780c0ff */
[----:B------:R-:W-:-:S13]  /*f620*/  PLOP3.LUT P0, PT, P0, P2, PT, 0x2a, 0x0 ;  /* 0x000000000000781c */ /* 0x000fda0000704572 */
[----:B------:R-:W-:Y:S05]  /*f630*/  @P0 BRA `(.L_x_82) ;  /* 0x0000000000040947 */ /* 0x000fea0003800000 */
[----:B------:R-:W-:Y:S01]  /*f640*/  BPT.TRAP 0x1 ;  /* 0x000000040000795c */ /* 0x000fe20000300000 */
.L_x_82:
[C---:B------:R-:W-:Y:S01]  /*f650*/  IMAD R5, R0.reuse, 0xa000, R5 ;  /* 0x0000a00000057824 */ /* 0x040fe200078e0205 */
[----:B------:R-:W-:Y:S01]  /*f660*/  R2UR UR41, R3 ;  /* 0x00000000032972ca */ /* 0x000fe200000e0000 */
[----:B------:R-:W-:Y:S01]  /*f670*/  ULDC.64 UR6, c[0x0][0x198] ;  /* 0x0000660000067ab9 */ /* 0x000fe20000000a00 */
[----:B------:R-:W-:Y:S01]  /*f680*/  UMOV UR43, URZ ;  /* 0x0000003f002b7c82 */ /* 0x000fe20008000000 */
[----:B------:R-:W-:Y:S01]  /*f690*/  UIADD3 UR6, UP0, UR6, 0x2f0, URZ ;  /* 0x000002f006067890 */ /* 0x000fe2000ff1e03f */
[----:B------:R-:W-:Y:S01]  /*f6a0*/  R2UR UR48, R5 ;  /* 0x00000000053072ca */ /* 0x000fe200000e0000 */
[----:B------:R-:W-:Y:S01]  /*f6b0*/  UMOV UR8, 0x0 ;  /* 0x0000000000087882 */ /* 0x000fe20000000000 */
[----:B------:R-:W-:Y:S01]  /*f6c0*/  UMOV UR9, 0x10000000 ;  /* 0x1000000000097882 */ /* 0x000fe20000000000 */
[----:B------:R-:W-:Y:S01]  /*f6d0*/  UIADD3.X UR7, URZ, UR7, URZ, UP0, !UPT ;  /* 0x000000073f077290 */ /* 0x000fe200087fe43f */
[----:B------:R-:W-:Y:S01]  /*f6e0*/  IADD3 R0, R0, 0x1, RZ ;  /* 0x0000000100007810 */ /* 0x000fe20007ffe0ff */
[----:B------:R-:W-:Y:S01]  /*f6f0*/  UMOV UR42, URZ ;  /* 0x0000003f002a7c82 */ /* 0x000fe20008000000 */
[----:B------:R-:W-:Y:S01]  /*f700*/  UMOV UR44, UR52 ;  /* 0x00000034002c7c82 */ /* 0x000fe20008000000 */
[----:B------:R-:W-:Y:S01]  /*f710*/  UMOV UR45, UR53 ;  /* 0x00000035002d7c82 */ /* 0x000fe20008000000 */
[----:B------:R-:W-:Y:S01]  /*f720*/  UMOV UR34, 0x10 ;  /* 0x0000001000227882 */ /* 0x000fe20000000000 */
[----:B------:R-:W-:Y:S01]  /*f730*/  UIADD3 UR41, UR41, 0x37000, URZ ;  /* 0x0003700029297890 */ /* 0x000fe2000fffe03f */
[----:B------:R-:W-:Y:S01]  /*f740*/  MOV R8, 0x1 ;  /* 0x0000000100087802 */ /* 0x000fe20000000f00 */
[----:B------:R-:W-:Y:S01]  /*f750*/  UMOV UR36, UR52 ;  /* 0x0000003400247c82 */ /* 0x000fe20008000000 */
[----:B------:R-:W-:Y:S01]  /*f760*/  UMOV UR37, UR53 ;  /* 0x0000003500257c82 */ /* 0x000fe20008000000 */
[----:B------:R-:W-:-:S02]  /*f770*/  UIADD3 UR40, UR48, 0x5000, URZ ;  /* 0x0000500030287890 */ /* 0x000fc4000fffe03f */
        /* <DEDUP_REMOVED lines=25> */
.L_x_79:
[----:B------:R-:W-:Y:S05]  /*f910*/  BSYNC B0 ;  /* 0x0000000000007941 */ /* 0x000fea0003800000 */
.L_x_78:
[----:B------:R-:W-:-:S13]  /*f920*/  ISETP.GE.AND P0, PT, R2, 0x101, PT ;  /* 0x000001010200780c */ /* 0x000fda0003f06270 */
[----:B------:R-:W-:Y:S05]  /*f930*/  @!P0 EXIT ;  /* 0x000000000000894d */ /* 0x000fea0003800000 */
[----:B------:R-:W-:Y:S01]  /*f940*/  IADD3 R2, R2, 0xff, RZ ;  /* 0x000000ff02027810 */ /* 0x000fe20007ffe0ff */
[----:B------:R-:W-:Y:S01]  /*f950*/  BSSY B0, `(.L_x_83) ;  /* 0x0000093000007945 */ /* 0x000fe20003800000 */
[----:B------:R-:W-:Y:S02]  /*f960*/  LOP3.LUT P0, RZ, R6, 0x1f, RZ, 0xc0, !PT ;  /* 0x0000001f06ff7812 */ /* 0x000fe4000780c0ff */
[----:B------:R-:W-:Y:S02]  /*f970*/  SHF.R.S32.HI R3, RZ, 0x1f, R2 ;  /* 0x0000001fff037819 */ /* 0x000fe40000011402 */
[----:B------:R-:W-:Y:S02]  /*f980*/  PLOP3.LUT P0, PT, P0, P2, PT, 0x2a, 0x0 ;  /* 0x000000000000781c */ /* 0x000fe40000704572 */
[----:B------:R-:W-:Y:S02]  /*f990*/  LEA.HI R3, R3, R2, RZ, 0x8 ;  /* 0x0000000203037211 */ /* 0x000fe400078f40ff */
[----:B------:R-:W-:-:S02]  /*f9a0*/  MOV R2, UR4 ;  /* 0x0000000400027c02 */ /* 0x000fc40008000f00 */
[----:B------:R-:W-:Y:S02]  /*f9b0*/  SHF.R.S32.HI R3, RZ, 0x8, R3 ;  /* 0x00000008ff037819 */ /* 0x000fe40000011403 */
[----:B------:R-:W-:Y:S02]  /*f9c0*/  LOP3.LUT R2, R2, 0x2, RZ, 0xfc, !PT ;  /* 0x0000000202027812 */ /* 0x000fe400078efcff */
[----:B------:R-:W-:Y:S02]  /*f9d0*/  SHF.L.U32 R4, R3, 0x1, RZ ;  /* 0x0000000103047819 */ /* 0x000fe400000006ff */
[----:B------:R-:W-:-:S07]  /*f9e0*/  MOV R3, 0x1 ;  /* 0x0000000100037802 */ /* 0x000fce0000000f00 */
.L_x_94:
[----:B------:R-:W-:Y:S04]  /*f9f0*/  BSSY B1, `(.L_x_84) ;  /* 0x0000041000017945 */ /* 0x000fe80003800000 */
[----:B------:R-:W-:Y:S05]  /*fa00*/  @!P3 BRA `(.L_x_85) ;  /* 0x0000000000fcb947 */ /* 0x000fea0003800000 */
[----:B------:R-:W1:Y:S01]  /*fa10*/  S2R R6, SR_CgaCtaId ;  /* 0x0000000000067919 */ /* 0x000e620000008800 */
[----:B------:R-:W-:-:S04]  /*fa20*/  MOV R5, 0x400 ;  /* 0x0000040000057802 */ /* 0x000fc80000000f00 */
[----:B-1----:R-:W-:Y:S02]  /*fa30*/  LEA R7, R6, R5, 0x18 ;  /* 0x0000000506077211 */ /* 0x002fe400078ec0ff */
[----:B------:R-:W-:Y:S02]  /*fa40*/  SHF.L.U32 R5, R3, 0x1f, RZ ;  /* 0x0000001f03057819 */ /* 0x000fe400000006ff */
[----:B------:R-:W-:-:S04]  /*fa50*/  LEA R6, R0, R7, 0x3 ;  /* 0x0000000700067211 */ /* 0x000fc800078e18ff */
[----:B------:R-:W1:Y:S02]  /*fa60*/  SYNCS.PHASECHK.TRANS64.TRYWAIT P4, [R6+URZ+0x37028], R5 ;  /* 0x03702805060075a7 */ /* 0x000e64000808017f */
[----:B-1----:R-:W-:Y:S05]  /*fa70*/  @!P4 BRA `(.L_x_86) ;  /* 0x0000000c0000c947 */ /* 0x002fea0003800000 */
.L_x_105:
[----:B-1----:R-:W-:-:S04]  /*fa80*/  @P2 MOV R5, 0xa000 ;  /* 0x0000a00000052802 */ /* 0x002fc80000000f00 */
[----:B------:R1:W-:Y:S02]  /*fa90*/  @P2 SYNCS.ARRIVE.TRANS64 RZ, [R6+URZ+0x37000], R5 ;  /* 0x0370000506ff29a7 */ /* 0x0003e4000800003f */
[----:B-1----:R-:W-:-:S04]  /*faa0*/  PRMT R5, R2, 0x9910, RZ ;  /* 0x0000991002057816 */ /* 0x002fc800000000ff */
[----:B------:R-:W-:-:S13]  /*fab0*/  ISETP.NE.AND P4, PT, R5, 0x2, PT ;  /* 0x000000020500780c */ /* 0x000fda0003f85270 */
[----:B------:R-:W-:Y:S05]  /*fac0*/  @P4 BRA `(.L_x_87) ;  /* 0x0000000000044947 */ /* 0x000fea0003800000 */
[----:B------:R-:W-:Y:S01]  /*fad0*/  BPT.TRAP 0x1 ;  /* 0x000000040000795c */ /* 0x000fe20000300000 */
.L_x_87:
[----:B------:R-:W-:Y:S05]  /*fae0*/  @P0 BRA `(.L_x_88) ;  /* 0x0000000000040947 */ /* 0x000fea0003800000 */
[----:B------:R-:W-:Y:S01]  /*faf0*/  BPT.TRAP 0x1 ;  /* 0x000000040000795c */ /* 0x000fe20000300000 */
.L_x_88:
[----:B------:R-:W-:Y:S01]  /*fb00*/  IMAD R7, R0, 0xa000, R7 ;  /* 0x0000a00000077824 */ /* 0x000fe200078e0207 */
[----:B------:R-:W-:Y:S01]  /*fb10*/  R2UR UR49, R6 ;  /* 0x00000000063172ca */ /* 0x000fe200000e0000 */
[----:B------:R-:W-:Y:S01]  /*fb20*/  ULDC.64 UR6, c[0x0][0x198] ;  /* 0x0000660000067ab9 */ /* 0x000fe20000000a00 */
[----:B------:R-:W-:Y:S01]  /*fb30*/  R2UR UR51, R8 ;  /* 0x00000000083372ca */ /* 0x000fe200000e0000 */
[----:B------:R-:W-:Y:S01]  /*fb40*/  UIADD3 UR6, UP0, UR6, 0x1f0, URZ ;  /* 0x000001f006067890 */ /* 0x000fe2000ff1e03f */
[----:B------:R-:W-:Y:S01]  /*fb50*/  R2UR UR16, R7 ;  /* 0x00000000071072ca */ /* 0x000fe200000e0000 */
[----:B------:R-:W-:Y:S01]  /*fb60*/  UMOV UR8, 0x0 ;  /* 0x0000000000087882 */ /* 0x000fe20000000000 */
[----:B------:R-:W-:Y:S01]  /*fb70*/  UMOV UR9, 0x10000000 ;  /* 0x1000000000097882 */ /* 0x000fe20000000000 */
[----:B------:R-:W-:Y:S01]  /*fb80*/  UIADD3.X UR7, URZ, UR7, URZ, UP0, !UPT ;  /* 0x000000073f077290 */ /* 0x000fe200087fe43f */
[----:B------:R-:W-:Y:S01]  /*fb90*/  IADD3 R5, R0, 0x1, RZ ;  /* 0x0000000100057810 */ /* 0x000fe20007ffe0ff */
[----:B------:R-:W-:Y:S01]  /*fba0*/  UMOV UR50, URZ ;  /* 0x0000003f00327c82 */ /* 0x000fe20008000000 */
[----:B------:R-:W-:Y:S01]  /*fbb0*/  UMOV UR42, 0x10 ;  /* 0x00000010002a7882 */ /* 0x000fe20000000000 */
[----:B------:R-:W-:Y:S01]  /*fbc0*/  UMOV UR44, UR52 ;  /* 0x00000034002c7c82 */ /* 0x000fe20008000000 */
[----:B------:R-:W-:Y:S01]  /*fbd0*/  UMOV UR45, UR53 ;  /* 0x00000035002d7c82 */ /* 0x000fe20008000000 */
[----:B------:R-:W-:Y:S01]  /*fbe0*/  UIADD3 UR49, UR49, 0x37000, URZ ;  /* 0x0003700031317890 */ /* 0x000fe2000fffe03f */
[----:B------:R-:W-:Y:S01]  /*fbf0*/  ISETP.NE.AND P4, PT, R5, 0x5, PT ;  /* 0x000000050500780c */ /* 0x000fe20003f85270 */
[----:B------:R-:W-:-:S02]  /*fc00*/  USHF.L.U32 UR51, UR51, 0x8, URZ ;  /* 0x0000000833337899 */ /* 0x000fc4000800063f */
[----:B------:R-:W-:Y:S01]  /*fc10*/  UIADD3 UR48, UR16, 0x5000, URZ ;  /* 0x0000500010307890 */ /* 0x000fe2000fffe03f */
[----:B------:R-:W-:Y:S01]  /*fc20*/  SEL R0, RZ, 0x1, P4 ;  /* 0x00000001ff007807 */ /* 0x000fe20002000000 */
[----:B------:R-:W-:Y:S02]  /*fc30*/  UIADD3 UR40, UR16, 0x7000, URZ ;  /* 0x0000700010287890 */ /* 0x000fe4000fffe03f */
[----:B------:R-:W-:Y:S01]  /*fc40*/  UIADD3 UR32, UR16, 0x9000, URZ ;  /* 0x0000900010207890 */ /* 0x000fe2000fffe03f */
[----:B------:R-:W-:Y:S01]  /*fc50*/  LOP3.LUT R3, R3, R0, RZ, 0x3c, !PT ;  /* 0x0000000003037212 */ /* 0x000fe200078e3cff */
[----:B------:R-:W-:Y:S01]  /*fc60*/  UIADD3 UR24, UR16, 0xb000, URZ ;  /* 0x0000b00010187890 */ /* 0x000fe2000fffe03f */
[----:B------:R-:W-:Y:S01]  /*fc70*/  SEL R0, R5, RZ, P4 ;  /* 0x000000ff05007207 */ /* 0x000fe20002000000 */
        /* <DEDUP_REMOVED lines=24> */
.L_x_85:
[----:B------:R-:W-:Y:S05]  /*fe00*/  BSYNC B1 ;  /* 0x0000000000017941 */ /* 0x000fea0003800000 */
.L_x_84:
[----:B------:R-:W-:Y:S01]  /*fe10*/  ISETP.LT.OR P4, PT, R4, 0x4, !P3 ;  /* 0x000000040400780c */ /* 0x000fe20005f81670 */
[----:B------:R-:W-:-:S12]  /*fe20*/  BSSY B1, `(.L_x_89) ;  /* 0x0000042000017945 */ /* 0x000fd80003800000 */
[----:B------:R-:W-:Y:S05]  /*fe30*/  @P4 BRA `(.L_x_90) ;  /* 0x0000000400004947 */ /* 0x000fea0003800000 */
[----:B------:R-:W1:Y:S01]  /*fe40*/  S2R R6, SR_CgaCtaId ;  /* 0x0000000000067919 */ /* 0x000e620000008800 */
[----:B------:R-:W-:Y:S02]  /*fe50*/  MOV R5, 0x400 ;  /* 0x0000040000057802 */ /* 0x000fe40000000f00 */
[----:B------:R-:W-:Y:S02]  /*fe60*/  SHF.L.U32 R7, R3, 0x1f, RZ ;  /* 0x0000001f03077819 */ /* 0x000fe400000006ff */
[----:B-1----:R-:W-:-:S04]  /*fe70*/  LEA R5, R6, R5, 0x18 ;  /* 0x0000000506057211 */ /* 0x002fc800078ec0ff */
[----:B------:R-:W-:-:S04]  /*fe80*/  LEA R6, R0, R5, 0x3 ;  /* 0x0000000500067211 */ /* 0x000fc800078e18ff */
[----:B------:R-:W1:Y:S02]  /*fe90*/  SYNCS.PHASECHK.TRANS64.TRYWAIT P4, [R6+URZ+0x37028], R7 ;  /* 0x03702807060075a7 */ /* 0x000e64000808017f */
[----:B-1----:R-:W-:Y:S05]  /*fea0*/  @!P4 BRA `(.L_x_91) ;  /* 0x000000080008c947 */ /* 0x002fea0003800000 */
.L_x_106:
[----:B-1----:R-:W-:-:S04]  /*feb0*/  @P1 MOV R7, 0xa000 ;  /* 0x0000a00000071802 */ /* 0x002fc80000000f00 */
[----:B------:R1:W-:Y:S02]  /*fec0*/  @P1 SYNCS.ARRIVE.TRANS64 RZ, [R6+URZ+0x37000], R7 ;  /* 0x0370000706ff19a7 */ /* 0x0003e4000800003f */
[----:B-1----:R-:W-:-:S04]  /*fed0*/  PRMT R7, R2, 0x9910, RZ ;  /* 0x0000991002077816 */ /* 0x002fc800000000ff */
[----:B------:R-:W-:-:S13]  /*fee0*/  ISETP.NE.AND P4, PT, R7, 0x2, PT ;  /* 0x000000020700780c */ /* 0x000fda0003f85270 */
[----:B------:R-:W-:Y:S05]  /*fef0*/  @P4 BRA `(.L_x_92) ;  /* 0x0000000000044947 */ /* 0x000fea0003800000 */
[----:B------:R-:W-:Y:S01]  /*ff00*/  BPT.TRAP 0x1 ;  /* 0x000000040000795c */ /* 0x000fe20000300000 */
.L_x_92:
[----:B------:R-:W-:Y:S05]  /*ff10*/  @P0 BRA `(.L_x_93) ;  /* 0x0000000000040947 */ /* 0x000fea0003800000 */
[----:B------:R-:W-:Y:S01]  /*ff20*/  BPT.TRAP 0x1 ;  /* 0x000000040000795c */ /* 0x000fe20000300000 */
.L_x_93:
        /* <DEDUP_REMOVED lines=16> */
[----:B------:R-:W-:Y:S01]  /*10030*/  USHF.L.U32 UR51, UR51, 0x8, URZ ;  /* 0x0000000833337899 */ /* 0x000fe2000800063f */
[----:B------:R-:W-:Y:S01]  /*10040*/  IADD3 R8, R8, 0x1, RZ ;  /* 0x0000000108087810 */ /* 0x000fe20007ffe0ff */
[----:B------:R-:W-:Y:S01]  /*10050*/  UIADD3 UR48, UR16, 0x5000, URZ ;  /* 0x0000500010307890 */ /* 0x000fe2000fffe03f */
[----:B------:R-:W-:Y:S01]  /*10060*/  SEL R6, RZ, 0x1, P4 ;  /* 0x00000001ff067807 */ /* 0x000fe20002000000 */
[----:B------:R-:W-:Y:S01]  /*10070*/  UIADD3 UR40, UR16, 0x7000, URZ ;  /* 0x0000700010287890 */ /* 0x000fe2000fffe03f */
[----:B------:R-:W-:Y:S01]  /*10080*/  SEL R0, R0, RZ, P4 ;  /* 0x000000ff00007207 */ /* 0x000fe20002000000 */
[----:B------:R-:W-:Y:S01]  /*10090*/  UIADD3 UR32, UR16, 0x9000, URZ ;  /* 0x0000900010207890 */ /* 0x000fe2000fffe03f */
[----:B------:R-:W-:Y:S01]  /*100a0*/  LOP3.LUT R3, R3, R6, RZ, 0x3c, !PT ;  /* 0x0000000603037212 */ /* 0x000fe200078e3cff */
[----:B------:R-:W-:-:S02]  /*100b0*/  UIADD3 UR24, UR16, 0xb000, URZ ;  /* 0x0000b00010187890 */ /* 0x000fc4000fffe03f */
        /* <DEDUP_REMOVED lines=24> */
.L_x_90:
[----:B------:R-:W-:Y:S05]  /*10240*/  BSYNC B1 ;  /* 0x0000000000017941 */ /* 0x000fea0003800000 */
.L_x_89:
[C---:B------:R-:W-:Y:S02]  /*10250*/  ISETP.GT.AND P4, PT, R4.reuse, 0x4, PT ;  /* 0x000000040400780c */ /* 0x040fe40003f84270 */
[----:B------:R-:W-:-:S11]  /*10260*/  IADD3 R4, R4, -0x2, RZ ;  /* 0xfffffffe04047810 */ /* 0x000fd60007ffe0ff */
[----:B------:R-:W-:Y:S05]  /*10270*/  @P4 BRA `(.L_x_94) ;  /* 0xfffffff400dc4947 */ /* 0x000fea000383ffff */
[----:B------:R-:W-:Y:S05]  /*10280*/  BSYNC B0 ;  /* 0x0000000000007941 */ /* 0x000fea0003800000 */
.L_x_83:
[----:B------:R-:W-:Y:S05]  /*10290*/  EXIT ;  /* 0x000000000000794d */ /* 0x000fea0003800000 */
.L_x_15:
[----:B--2---:R-:W-:-:S04]  /*102a0*/  MOV R3, UR7 ;  /* 0x0000000700037c02 */ /* 0x004fc80008000f00 */
[----:B------:R2:W3:Y:S03]  /*102b0*/  SYNCS.PHASECHK.TRANS64.TRYWAIT P1, [R3+URZ+0x37050], R0 ;  /* 0x03705000030075a7 */ /* 0x0004e6000802017f */
[----:B---3--:R-:W-:Y:S05]  /*102c0*/  @!P1 NANOSLEEP.SYNCS 0x989680 ;  /* 0x009896800000995d */ /* 0x008fea0003900000 */
[----:B------:R-:W3:Y:S02]  /*102d0*/  @!P1 SYNCS.PHASECHK.TRANS64 P1, [R3+URZ+0x37050], R0 ;  /* 0x03705000030095a7 */ /* 0x000ee4000802007f */
[----:B---3--:R-:W-:Y:S05]  /*102e0*/  @!P1 BRA `(.L_x_15) ;  /* 0xfffffffc00ec9947 */ /* 0x008fea000383ffff */
[----:B------:R-:W-:Y:S05]  /*102f0*/  BRA `(.L_x_95) ;  /* 0xffffff08009c7947 */ /* 0x000fea000383ffff */
.L_x_17:
[----:B--2---:R-:W-:-:S04]  /*10300*/  MOV R0, UR36 ;  /* 0x0000002400007c02 */ /* 0x004fc80008000f00 */
[----:B------:R2:W3:Y:S03]  /*10310*/  SYNCS.PHASECHK.TRANS64.TRYWAIT P1, [R0+URZ+0x37000], R5 ;  /* 0x03700005000075a7 */ /* 0x0004e6000802017f */
[----:B---3--:R-:W-:Y:S05]  /*10320*/  @!P1 NANOSLEEP.SYNCS 0x989680 ;  /* 0x009896800000995d */ /* 0x008fea0003900000 */
[----:B------:R-:W3:Y:S02]  /*10330*/  @!P1 SYNCS.PHASECHK.TRANS64 P1, [R0+URZ+0x37000], R5 ;  /* 0x03700005000095a7 */ /* 0x000ee4000802007f */
[----:B---3--:R-:W-:Y:S05]  /*10340*/  @!P1 BRA `(.L_x_17) ;  /* 0xfffffffc00ec9947 */ /* 0x008fea000383ffff */
[----:B------:R-:W-:Y:S05]  /*10350*/  BRA `(.L_x_96) ;  /* 0xffffff0800a07947 */ /* 0x000fea000383ffff */
.L_x_18:
[----:B--2---:R-:W-:-:S04]  /*10360*/  MOV R3, UR10 ;  /* 0x0000000a00037c02 */ /* 0x004fc80008000f00 */
[----:B------:R2:W3:Y:S03]  /*10370*/  SYNCS.PHASECHK.TRANS64.TRYWAIT P1, [R3+URZ], R0 ;  /* 0x00000000030075a7 */ /* 0x0004e6000802017f */
[----:B---3--:R-:W-:Y:S05]  /*10380*/  @!P1 NANOSLEEP.SYNCS 0x989680 ;  /* 0x009896800000995d */ /* 0x008fea0003900000 */
[----:B------:R-:W3:Y:S02]  /*10390*/  @!P1 SYNCS.PHASECHK.TRANS64 P1, [R3+URZ], R0 ;  /* 0x00000000030095a7 */ /* 0x000ee4000802007f */
[----:B---3--:R-:W-:Y:S05]  /*103a0*/  @!P1 BRA `(.L_x_18) ;  /* 0xfffffffc00ec9947 */ /* 0x008fea000383ffff */
[----:B------:R-:W-:Y:S05]  /*103b0*/  BRA `(.L_x_97) ;  /* 0xffffff0800a47947 */ /* 0x000fea000383ffff */
.L_x_20:
[----:B-1----:R-:W-:-:S04]  /*103c0*/  MOV R6, UR36 ;  /* 0x0000002400067c02 */ /* 0x002fc80008000f00 */
[----:B------:R1:W2:Y:S03]  /*103d0*/  SYNCS.PHASECHK.TRANS64.TRYWAIT P1, [R6+URZ+0x37008], R5 ;  /* 0x03700805060075a7 */ /* 0x0002a6000802017f */
[----:B--2---:R-:W-:Y:S05]  /*103e0*/  @!P1 NANOSLEEP.SYNCS 0x989680 ;  /* 0x009896800000995d */ /* 0x004fea0003900000 */
[----:B------:R-:W2:Y:S02]  /*103f0*/  @!P1 SYNCS.PHASECHK.TRANS64 P1, [R6+URZ+0x37008], R5 ;  /* 0x03700805060095a7 */ /* 0x000ea4000802007f */
[----:B--2---:R-:W-:Y:S05]  /*10400*/  @!P1 BRA `(.L_x_20) ;  /* 0xfffffffc00ec9947 */ /* 0x004fea000383ffff */
[----:B------:R-:W-:Y:S05]  /*10410*/  BRA `(.L_x_98) ;  /* 0xffffff50008c7947 */ /* 0x000fea000383ffff */
.L_x_25:
[----:B-1----:R-:W-:-:S04]  /*10420*/  MOV R11, UR10 ;  /* 0x0000000a000b7c02 */ /* 0x002fc80008000f00 */
[----:B------:R1:W2:Y:S03]  /*10430*/  SYNCS.PHASECHK.TRANS64.TRYWAIT P2, [R11+URZ+0x37000], R0 ;  /* 0x037000000b0075a7 */ /* 0x0002a6000804017f */
[----:B--2---:R-:W-:Y:S05]  /*10440*/  @!P2 NANOSLEEP.SYNCS 0x989680 ;  /* 0x009896800000a95d */ /* 0x004fea0003900000 */
[----:B------:R-:W2:Y:S02]  /*10450*/  @!P2 SYNCS.PHASECHK.TRANS64 P2, [R11+URZ+0x37000], R0 ;  /* 0x037000000b00a5a7 */ /* 0x000ea4000804007f */
[----:B--2---:R-:W-:Y:S05]  /*10460*/  @!P2 BRA `(.L_x_25) ;  /* 0xfffffffc00eca947 */ /* 0x004fea000383ffff */
[----:B------:R-:W-:Y:S05]  /*10470*/  BRA `(.L_x_99) ;  /* 0xffffff6c002c7947 */ /* 0x000fea000383ffff */
.L_x_29:
[----:B-1----:R-:W-:-:S04]  /*10480*/  MOV R8, UR10 ;  /* 0x0000000a00087c02 */ /* 0x002fc80008000f00 */
[----:B------:R1:W2:Y:S03]  /*10490*/  SYNCS.PHASECHK.TRANS64.TRYWAIT P2, [R8+URZ+0x37000], R11 ;  /* 0x0370000b080075a7 */ /* 0x0002a6000804017f */
[----:B--2---:R-:W-:Y:S05]  /*104a0*/  @!P2 NANOSLEEP.SYNCS 0x989680 ;  /* 0x009896800000a95d */ /* 0x004fea0003900000 */
[----:B------:R-:W2:Y:S02]  /*104b0*/  @!P2 SYNCS.PHASECHK.TRANS64 P2, [R8+URZ+0x37000], R11 ;  /* 0x0370000b0800a5a7 */ /* 0x000ea4000804007f */
[----:B--2---:R-:W-:Y:S05]  /*104c0*/  @!P2 BRA `(.L_x_29) ;  /* 0xfffffffc00eca947 */ /* 0x004fea000383ffff */
[----:B------:R-:W-:Y:S05]  /*104d0*/  BRA `(.L_x_28) ;  /* 0xffffffac00c47947 */ /* 0x000fea000383ffff */
.L_x_45:
[----:B-1----:R-:W-:-:S04]  /*104e0*/  MOV R3, UR4 ;  /* 0x0000000400037c02 */ /* 0x002fc80008000f00 */
[----:B------:R1:W2:Y:S03]  /*104f0*/  SYNCS.PHASECHK.TRANS64.TRYWAIT P0, [R3+URZ+0x37098], R0 ;  /* 0x03709800030075a7 */ /* 0x0002a6000800017f */
[----:B--2---:R-:W-:Y:S05]  /*10500*/  @!P0 NANOSLEEP.SYNCS 0x989680 ;  /* 0x009896800000895d */ /* 0x004fea0003900000 */
[----:B------:R-:W2:Y:S02]  /*10510*/  @!P0 SYNCS.PHASECHK.TRANS64 P0, [R3+URZ+0x37098], R0 ;  /* 0x03709800030085a7 */ /* 0x000ea4000800007f */
[----:B--2---:R-:W-:Y:S05]  /*10520*/  @!P0 BRA `(.L_x_45) ;  /* 0xfffffffc00ec8947 */ /* 0x004fea000383ffff */
[----:B------:R-:W-:Y:S05]  /*10530*/  BRA `(.L_x_100) ;  /* 0xffffffd0001c7947 */ /* 0x000fea000383ffff */
.L_x_65:
[----:B--2---:R2:W4:Y:S02]  /*10540*/  SYNCS.PHASECHK.TRANS64.TRYWAIT P0, [R3+URZ+0x37060], R2 ;  /* 0x03706002030075a7 */ /* 0x004524000800017f */
[----:B----4-:R-:W-:Y:S05]  /*10550*/  @!P0 NANOSLEEP.SYNCS 0x989680 ;  /* 0x009896800000895d */ /* 0x010fea0003900000 */
[----:B------:R-:W4:Y:S02]  /*10560*/  @!P0 SYNCS.PHASECHK.TRANS64 P0, [R3+URZ+0x37060], R2 ;  /* 0x03706002030085a7 */ /* 0x000f24000800007f */
[----:B----4-:R-:W-:Y:S05]  /*10570*/  @!P0 BRA `(.L_x_65) ;  /* 0xfffffffc00f08947 */ /* 0x010fea000383ffff */
[----:B------:R-:W-:Y:S05]  /*10580*/  BRA `(.L_x_101) ;  /* 0xffffffe000f47947 */ /* 0x000fea000383ffff */
.L_x_70:
[----:B-1----:R1:W2:Y:S02]  /*10590*/  SYNCS.PHASECHK.TRANS64.TRYWAIT P0, [R5+URZ+0x37028], R0 ;  /* 0x03702800050075a7 */ /* 0x0022a4000800017f */
[----:B--2---:R-:W-:Y:S05]  /*105a0*/  @!P0 NANOSLEEP.SYNCS 0x989680 ;  /* 0x009896800000895d */ /* 0x004fea0003900000 */
[----:B------:R-:W2:Y:S02]  /*105b0*/  @!P0 SYNCS.PHASECHK.TRANS64 P0, [R5+URZ+0x37028], R0 ;  /* 0x03702800050085a7 */ /* 0x000ea4000800007f */
[----:B--2---:R-:W-:Y:S05]  /*105c0*/  @!P0 BRA `(.L_x_70) ;  /* 0xfffffffc00f08947 */ /* 0x004fea000383ffff */
[----:B------:R-:W-:Y:S05]  /*105d0*/  BRA `(.L_x_102) ;  /* 0xffffffe400e07947 */ /* 0x000fea000383ffff */
.L_x_75:
[----:B-1----:R1:W2:Y:S02]  /*105e0*/  SYNCS.PHASECHK.TRANS64.TRYWAIT P0, [R4+URZ+0x37060], R5 ;  /* 0x03706005040075a7 */ /* 0x0022a4000800017f */
[----:B--2---:R-:W-:Y:S05]  /*105f0*/  @!P0 NANOSLEEP.SYNCS 0x989680 ;  /* 0x009896800000895d */ /* 0x004fea0003900000 */
[----:B------:R-:W2:Y:S02]  /*10600*/  @!P0 SYNCS.PHASECHK.TRANS64 P0, [R4+URZ+0x37060], R5 ;  /* 0x03706005040085a7 */ /* 0x000ea4000800007f */
[----:B--2---:R-:W-:Y:S05]  /*10610*/  @!P0 BRA `(.L_x_75) ;  /* 0xfffffffc00f08947 */ /* 0x004fea000383ffff */
[----:B------:R-:W-:Y:S05]  /*10620*/  BRA `(.L_x_103) ;  /* 0xffffffe800cc7947 */ /* 0x000fea000383ffff */
.L_x_80:
[----:B-1----:R1:W2:Y:S02]  /*10630*/  SYNCS.PHASECHK.TRANS64.TRYWAIT P0, [R3+URZ+0x37028], R4 ;  /* 0x03702804030075a7 */ /* 0x0022a4000800017f */
[----:B--2---:R-:W-:Y:S05]  /*10640*/  @!P0 NANOSLEEP.SYNCS 0x989680 ;  /* 0x009896800000895d */ /* 0x004fea0003900000 */
[----:B------:R-:W2:Y:S02]  /*10650*/  @!P0 SYNCS.PHASECHK.TRANS64 P0, [R3+URZ+0x37028], R4 ;  /* 0x03702804030085a7 */ /* 0x000ea4000800007f */
[----:B--2---:R-:W-:Y:S05]  /*10660*/  @!P0 BRA `(.L_x_80) ;  /* 0xfffffffc00f08947 */ /* 0x004fea000383ffff */
[----:B------:R-:W-:Y:S05]  /*10670*/  BRA `(.L_x_104) ;  /* 0xffffffec00c47947 */ /* 0x000fea000383ffff */
.L_x_86:
[----:B-1----:R1:W2:Y:S02]  /*10680*/  SYNCS.PHASECHK.TRANS64.TRYWAIT P4, [R6+URZ+0x37028], R5 ;  /* 0x03702805060075a7 */ /* 0x0022a4000808017f */
[----:B--2---:R-:W-:Y:S05]  /*10690*/  @!P4 NANOSLEEP.SYNCS 0x989680 ;  /* 0x009896800000c95d */ /* 0x004fea0003900000 */
[----:B------:R-:W2:Y:S02]  /*106a0*/  @!P4 SYNCS.PHASECHK.TRANS64 P4, [R6+URZ+0x37028], R5 ;  /* 0x037028050600c5a7 */ /* 0x000ea4000808007f */
[----:B--2---:R-:W-:Y:S05]  /*106b0*/  @!P4 BRA `(.L_x_86) ;  /* 0xfffffffc00f0c947 */ /* 0x004fea000383ffff */
[----:B------:R-:W-:Y:S05]  /*106c0*/  BRA `(.L_x_105) ;  /* 0xfffffff000ec7947 */ /* 0x000fea000383ffff */
.L_x_91:
[----:B-1----:R1:W2:Y:S02]  /*106d0*/  SYNCS.PHASECHK.TRANS64.TRYWAIT P4, [R6+URZ+0x37028], R7 ;  /* 0x03702807060075a7 */ /* 0x0022a4000808017f */
[----:B--2---:R-:W-:Y:S05]  /*106e0*/  @!P4 NANOSLEEP.SYNCS 0x989680 ;  /* 0x009896800000c95d */ /* 0x004fea0003900000 */
[----:B------:R-:W2:Y:S02]  /*106f0*/  @!P4 SYNCS.PHASECHK.TRANS64 P4, [R6+URZ+0x37028], R7 ;  /* 0x037028070600c5a7 */ /* 0x000ea4000808007f */
[----:B--2---:R-:W-:Y:S05]  /*10700*/  @!P4 BRA `(.L_x_91) ;  /* 0xfffffffc00f0c947 */ /* 0x004fea000383ffff */
[----:B------:R-:W-:Y:S05]  /*10710*/  BRA `(.L_x_106) ;  /* 0xfffffff400e47947 */ /* 0x000fea000383ffff */
        .weak           $__internal_0_$__cuda_sm20_rcp_rn_f32_slowpath
        .type           $__internal_0_$__cuda_sm20_rcp_rn_f32_slowpath,@function
        .size           $__internal_0_$__cuda_sm20_rcp_rn_f32_slowpath,(.L_x_112 - $__internal_0_$__cuda_sm20_rcp_rn_f32_slowpath)
$__internal_0_$__cuda_sm20_rcp_rn_f32_slowpath:
[----:B------:R-:W-:Y:S01]  /*10720*/  SHF.L.U32 R2, R3, 0x1, RZ ;  /* 0x0000000103027819 */ /* 0x000fe200000006ff */
[----:B------:R-:W-:Y:S03]  /*10730*/  BSSY B2, `(.L_x_107) ;  /* 0x0000030000027945 */ /* 0x000fe60003800000 */
[----:B------:R-:W-:-:S04]  /*10740*/  SHF.R.U32.HI R16, RZ, 0x18, R2 ;  /* 0x00000018ff107819 */ /* 0x000fc80000011602 */
[----:B------:R-:W-:-:S13]  /*10750*/  ISETP.NE.U32.AND P0, PT, R16, RZ, PT ;  /* 0x000000ff1000720c */ /* 0x000fda0003f05070 */
[----:B------:R-:W-:Y:S05]  /*10760*/  @P0 BRA `(.L_x_108) ;  /* 0x0000000000280947 */ /* 0x000fea0003800000 */
[----:B------:R-:W-:-:S04]  /*10770*/  SHF.L.U32 R2, R3, 0x1, RZ ;  /* 0x0000000103027819 */ /* 0x000fc800000006ff */
[----:B------:R-:W-:-:S13]  /*10780*/  ISETP.NE.AND P0, PT, R2, RZ, PT ;  /* 0x000000ff0200720c */ /* 0x000fda0003f05270 */
[----:B------:R-:W-:Y:S01]  /*10790*/  @P0 FFMA R10, R3, 1.84467440737095516160e+19, RZ ;  /* 0x5f800000030a0823 */ /* 0x000fe200000000ff */
[----:B------:R-:W-:Y:S08]  /*107a0*/  @!P0 MUFU.RCP R6, R3 ;  /* 0x0000000300068308 */ /* 0x000ff00000001000 */
[----:B------:R-:W1:Y:S02]  /*107b0*/  @P0 MUFU.RCP R13, R10 ;  /* 0x0000000a000d0308 */ /* 0x000e640000001000 */
[----:B-1----:R-:W-:-:S04]  /*107c0*/  @P0 FFMA R2, R10, R13, -1 ;  /* 0xbf8000000a020423 */ /* 0x002fc8000000000d */
[----:B------:R-:W-:-:S04]  /*107d0*/  @P0 FADD.FTZ R2, -R2, -RZ ;  /* 0x800000ff02020221 */ /* 0x000fc80000010100 */
[----:B------:R-:W-:-:S04]  /*107e0*/  @P0 FFMA R2, R13, R2, R13 ;  /* 0x000000020d020223 */ /* 0x000fc8000000000d */
[----:B------:R-:W-:Y:S01]  /*107f0*/  @P0 FFMA R6, R2, 1.84467440737095516160e+19, RZ ;  /* 0x5f80000002060823 */ /* 0x000fe200000000ff */
[----:B------:R-:W-:Y:S06]  /*10800*/  BRA `(.L_x_109) ;  /* 0x0000000000887947 */ /* 0x000fec0003800000 */
.L_x_108:
[----:B------:R-:W-:-:S04]  /*10810*/  IADD3 R18, R16, -0xfd, RZ ;  /* 0xffffff0310127810 */ /* 0x000fc80007ffe0ff */
[----:B------:R-:W-:-:S13]  /*10820*/  ISETP.GT.U32.AND P0, PT, R18, 0x1, PT ;  /* 0x000000011200780c */ /* 0x000fda0003f04070 */
[----:B------:R-:W-:Y:S05]  /*10830*/  @P0 BRA `(.L_x_110) ;  /* 0x0000000000780947 */ /* 0x000fea0003800000 */
[----:B------:R-:W-:Y:S02]  /*10840*/  LOP3.LUT R2, R3, 0x7fffff, RZ, 0xc0, !PT ;  /* 0x007fffff03027812 */ /* 0x000fe400078ec0ff */
[----:B------:R-:W-:Y:S02]  /*10850*/  MOV R15, 0x3 ;  /* 0x00000003000f7802 */ /* 0x000fe40000000f00 */
[----:B------:R-:W-:Y:S02]  /*10860*/  LOP3.LUT R2, R2, 0x3f800000, RZ, 0xfc, !PT ;  /* 0x3f80000002027812 */ /* 0x000fe400078efcff */
[----:B------:R-:W-:Y:S02]  /*10870*/  SHF.L.U32 R15, R15, R18, RZ ;  /* 0x000000120f0f7219 */ /* 0x000fe400000006ff */
[----:B------:R-:W1:Y:S02]  /*10880*/  MUFU.RCP R13, R2 ;  /* 0x00000002000d7308 */ /* 0x000e640000001000 */
[----:B-1----:R-:W-:-:S04]  /*10890*/  FFMA R6, R2, R13, -1 ;  /* 0xbf80000002067423 */ /* 0x002fc8000000000d */
[----:B------:R-:W-:-:S04]  /*108a0*/  FADD.FTZ R6, -R6, -RZ ;  /* 0x800000ff06067221 */ /* 0x000fc80000010100 */
[CCC-:B------:R-:W-:Y:S01]  /*108b0*/  FFMA.RM R10, R13.reuse, R6.reuse, R13.reuse ;  /* 0x000000060d0a7223 */ /* 0x1c0fe2000000400d */
[----:B------:R-:W-:-:S04]  /*108c0*/  FFMA.RP R13, R13, R6, R13 ;  /* 0x000000060d0d7223 */ /* 0x000fc8000000800d */
[C---:B------:R-:W-:Y:S02]  /*108d0*/  LOP3.LUT R6, R10.reuse, 0x7fffff, RZ, 0xc0, !PT ;  /* 0x007fffff0a067812 */ /* 0x040fe400078ec0ff */
[----:B------:R-:W-:Y:S02]  /*108e0*/  FSETP.NEU.FTZ.AND P0, PT, R10, R13, PT ;  /* 0x0000000d0a00720b */ /* 0x000fe40003f1d000 */
[----:B------:R-:W-:Y:S02]  /*108f0*/  LOP3.LUT R6, R6, 0x800000, RZ, 0xfc, !PT ;  /* 0x0080000006067812 */ /* 0x000fe400078efcff */
[----:B------:R-:W-:Y:S02]  /*10900*/  SEL R10, RZ, 0xffffffff, !P0 ;  /* 0xffffffffff0a7807 */ /* 0x000fe40004000000 */
[----:B------:R-:W-:Y:S02]  /*10910*/  LOP3.LUT R15, R15, R6, RZ, 0xc0, !PT ;  /* 0x000000060f0f7212 */ /* 0x000fe400078ec0ff */
[----:B------:R-:W-:-:S02]  /*10920*/  IADD3 R13, -R10, RZ, RZ ;  /* 0x000000ff0a0d7210 */ /* 0x000fc40007ffe1ff */
[-C--:B------:R-:W-:Y:S02]  /*10930*/  SHF.R.U32.HI R15, RZ, R18.reuse, R15 ;  /* 0x00000012ff0f7219 */ /* 0x080fe4000001160f */
[----:B------:R-:W-:Y:S02]  /*10940*/  LOP3.LUT P1, RZ, R13, R18, R6, 0xf8, !PT ;  /* 0x000000120dff7212 */ /* 0x000fe4000782f806 */
[C---:B------:R-:W-:Y:S02]  /*10950*/  LOP3.LUT P0, RZ, R15.reuse, 0x1, RZ, 0xc0, !PT ;  /* 0x000000010fff7812 */ /* 0x040fe4000780c0ff */
[----:B------:R-:W-:Y:S02]  /*10960*/  LOP3.LUT P2, RZ, R15, 0x2, RZ, 0xc0, !PT ;  /* 0x000000020fff7812 */ /* 0x000fe4000784c0ff */
[----:B------:R-:W-:Y:S02]  /*10970*/  IADD3 R13, R16, -0xfc, RZ ;  /* 0xffffff04100d7810 */ /* 0x000fe40007ffe0ff */
[----:B------:R-:W-:-:S02]  /*10980*/  PLOP3.LUT P0, PT, P0, P1, P2, 0xe0, 0x0 ;  /* 0x000000000000781c */ /* 0x000fc40000703c20 */
[----:B------:R-:W-:Y:S02]  /*10990*/  LOP3.LUT P1, RZ, R3, 0x7fffff, RZ, 0xc0, !PT ;  /* 0x007fffff03ff7812 */ /* 0x000fe4000782c0ff */
[----:B------:R-:W-:Y:S02]  /*109a0*/  SEL R2, RZ, 0x1, !P0 ;  /* 0x00000001ff027807 */ /* 0x000fe40004000000 */
[----:B------:R-:W-:Y:S02]  /*109b0*/  SHF.R.U32.HI R6, RZ, R13, R6 ;  /* 0x0000000dff067219 */ /* 0x000fe40000011606 */
[----:B------:R-:W-:-:S04]  /*109c0*/  IADD3 R2, -R2, RZ, RZ ;  /* 0x000000ff02027210 */ /* 0x000fc80007ffe1ff */
[----:B------:R-:W-:-:S13]  /*109d0*/  ISETP.GE.AND P0, PT, R2, RZ, PT ;  /* 0x000000ff0200720c */ /* 0x000fda0003f06270 */
[----:B------:R-:W-:-:S04]  /*109e0*/  @!P0 IADD3 R6, R6, 0x1, RZ ;  /* 0x0000000106068810 */ /* 0x000fc80007ffe0ff */
[----:B------:R-:W-:-:S04]  /*109f0*/  @!P1 SHF.L.U32 R6, R6, 0x1, RZ ;  /* 0x0000000106069819 */ /* 0x000fc800000006ff */
[----:B------:R-:W-:Y:S01]  /*10a00*/  LOP3.LUT R6, R6, 0x80000000, R3, 0xf8, !PT ;  /* 0x8000000006067812 */ /* 0x000fe200078ef803 */
[----:B------:R-:W-:Y:S06]  /*10a10*/  BRA `(.L_x_109) ;  /* 0x0000000000047947 */ /* 0x000fec0003800000 */
.L_x_110:
[----:B------:R1:W2:Y:S02]  /*10a20*/  MUFU.RCP R6, R3 ;  /* 0x0000000300067308 */ /* 0x0002a40000001000 */
.L_x_109:
[----:B------:R-:W-:Y:S05]  /*10a30*/  BSYNC B2 ;  /* 0x0000000000027941 */ /* 0x000fea0003800000 */
.L_x_107:
[----:B------:R-:W-:Y:S02]  /*10a40*/  MOV R2, R12 ;  /* 0x0000000c00027202 */ /* 0x000fe40000000f00 */
[----:B-1----:R-:W-:-:S04]  /*10a50*/  MOV R3, 0x0 ;  /* 0x0000000000037802 */ /* 0x002fc80000000f00 */
[----:B--2---:R-:W-:Y:S05]  /*10a60*/  RET.REL.NODEC R2 `(_ZN7cutlass13device_kernelINS_4fmha6kernel28FmhaKernelTmaWarpSpecializedINS1_10collective30FmhaMainloopTmaWarpSpecializedINS_10bfloat16_tEffN4cute5tupleIJNS7_1CILi128EEENS9_ILi256EEENS9_ILi80EEEEEENS8_IJiNS9_ILi1EEENS8_IJiiEEEEEESG_SG_NS4_13DefaultFusionEJEEENS4_15FmhaFwdEpilogueIS6_fNS8_IJNS9_ILi64EEESC_SB_EEEEENS2_23IndividualTileSchedulerEJEEEEEvNT_6ParamsE) ;  /* 0xfffffef402647950 */ /* 0x004fea0003c3ffff */
.L_x_111:
[----:B------:R-:W-:-:S00]  /*10a70*/  BRA `(.L_x_111) ;  /* 0xfffffffc00fc7947 */ /* 0x000fc0000383ffff */
[----:B------:R-:W-:-:S00]  /*10a80*/  NOP ;  /* 0x0000000000007918 */ /* 0x000fc00000000000 */
[----:B------:R-:W-:-:S00]  /*10a90*/  NOP ;  /* 0x0000000000007918 */ /* 0x000fc00000000000 */
[----:B------:R-:W-:-:S00]  /*10aa0*/  NOP ;  /* 0x0000000000007918 */ /* 0x000fc00000000000 */
[----:B------:R-:W-:-:S00]  /*10ab0*/  NOP ;  /* 0x0000000000007918 */ /* 0x000fc00000000000 */
[----:B------:R-:W-:-:S00]  /*10ac0*/  NOP ;  /* 0x0000000000007918 */ /* 0x000fc00000000000 */
[----:B------:R-:W-:-:S00]  /*10ad0*/  NOP ;  /* 0x0000000000007918 */ /* 0x000fc00000000000 */
[----:B------:R-:W-:-:S00]  /*10ae0*/  NOP ;  /* 0x0000000000007918 */ /* 0x000fc00000000000 */
[----:B------:R-:W-:-:S00]  /*10af0*/  NOP ;  /* 0x0000000000007918 */ /* 0x000fc00000000000 */
.L_x_112:


//--------------------- .nv.global.init           --------------------------
	.section	.nv.global.init,"aw",@progbits
.nv.global.init:
	.type		$str$24,@object
	.size		$str$24,($str$25 - $str$24)
$str$24:
        /*0000*/ 	.byte	0x28, 0x61, 0x64, 0x64, 0x72, 0x65, 0x73, 0x73, 0x20, 0x26, 0x20, 0x6d, 0x61, 0x73, 0x6b, 0x29
        /*0010*/ 	.byte	0x20, 0x3d, 0x3d, 0x20, 0x30, 0x00
	.type		$str$25,@object
	.size		$str$25,(__unnamed_1 - $str$25)
$str$25:
        /*0016*/ 	.byte	0x2f, 0x74, 0x6d, 0x70, 0x2f, 0x63, 0x75, 0x74, 0x6c, 0x61, 0x73, 0x73, 0x5f, 0x73, 0x77, 0x65
        /*0026*/ 	.byte	0x65, 0x70, 0x5f, 0x73, 0x72, 0x63, 0x2f, 0x69, 0x6e, 0x63, 0x6c, 0x75, 0x64, 0x65, 0x2f, 0x63
        /*0036*/ 	.byte	0x75, 0x74, 0x65, 0x2f, 0x70, 0x6f, 0x69, 0x6e, 0x74, 0x65, 0x72, 0x5f, 0x66, 0x6c, 0x61, 0x67
        /*0046*/ 	.byte	0x67, 0x65, 0x64, 0x2e, 0x68, 0x70, 0x70, 0x00
	.type		__unnamed_1,@object
	.size		__unnamed_1,(__unnamed_2 - __unnamed_1)
__unnamed_1:
        /*004e*/ 	.byte	0x61, 0x75, 0x74, 0x6f, 0x20, 0x63, 0x75, 0x74, 0x65, 0x3a, 0x3a, 0x61, 0x73, 0x5f, 0x70, 0x6f
        /* <DEDUP_REMOVED lines=27> */
        /*020e*/ 	.byte	0x31, 0x30, 0x32, 0x34, 0x3e, 0x3e, 0x3e, 0x3e, 0x3e, 0x5d, 0x00
	.type		__unnamed_2,@object
	.size		__unnamed_2,(.L_1 - __unnamed_2)
__unnamed_2:
        /* <DEDUP_REMOVED lines=29> */
.L_1:


//--------------------- .nv.shared._ZN7cutlass13device_kernelINS_4fmha6kernel28FmhaKernelTmaWarpSpecializedINS1_10collective30FmhaMainloopTmaWarpSpecializedINS_10bfloat16_tEffN4cute5tupleIJNS7_1CILi128EEENS9_ILi256EEENS9_ILi80EEEEEENS8_IJiNS9_ILi1EEENS8_IJiiEEEEEESG_SG_NS4_13DefaultFusionEJEEENS4_15FmhaFwdEpilogueIS6_fNS8_IJNS9_ILi64EEESC_SB_EEEEENS2_23IndividualTileSchedulerEJEEEEEvNT_6ParamsE --------------------------
	.section	.nv.shared._ZN7cutlass13device_kernelINS_4fmha6kernel28FmhaKernelTmaWarpSpecializedINS1_10collective30FmhaMainloopTmaWarpSpecializedINS_10bfloat16_tEffN4cute5tupleIJNS7_1CILi128EEENS9_ILi256EEENS9_ILi80EEEEEENS8_IJiNS9_ILi1EEENS8_IJiiEEEEEESG_SG_NS4_13DefaultFusionEJEEENS4_15FmhaFwdEpilogueIS6_fNS8_IJNS9_ILi64EEESC_SB_EEEEENS2_23IndividualTileSchedulerEJEEEEEvNT_6ParamsE,"aw",@nobits
	.sectionflags	@""
	.align	16
	.zero		1024


//--------------------- .nv.shared.reserved.0     --------------------------
	.section	.nv.shared.reserved.0,"aw",@nobits
	.weak		__nv_reservedSMEM_offset_0_alias
	.size		__nv_reservedSMEM_offset_0_alias, 0, 0
	.other		__nv_reservedSMEM_offset_0_alias,@"STO_CUDA_RESERVED_SHARED STV_DEFAULT"
__nv_reservedSMEM_offset_0_alias:
	.zero		0


//--------------------- .nv.global                --------------------------
	.section	.nv.global,"aw",@nobits
.nv.global:
	.type		_ZN39_INTERNAL_a745a7bf_4_k_cu_a79d12b3_27924cute1_E,@object
	.size		_ZN39_INTERNAL_a745a7bf_4_k_cu_a79d12b3_27924cute1_E,(_ZN39_INTERNAL_a745a7bf_4_k_cu_a79d12b3_27924cuda3std3__45__cpo6cbeginE - _ZN39_INTERNAL_a745a7bf_4_k_cu_a79d12b3_27924cute1_E)
_ZN39_INTERNAL_a745a7bf_4_k_cu_a79d12b3_27924cute1_E:
	.zero		1
	.type		_ZN39_INTERNAL_a745a7bf_4_k_cu_a79d12b3_27924cuda3std3__45__cpo6cbeginE,@object
	.size		_ZN39_INTERNAL_a745a7bf_4_k_cu_a79d12b3_27924cuda3std3__45__cpo6cbeginE,(_ZN39_INTERNAL_a745a7bf_4_k_cu_a79d12b3_27924cuda3std3__48in_placeE - _ZN39_INTERNAL_a745a7bf_4_k_cu_a79d12b3_27924cuda3std3__45__cpo6cbeginE)
_ZN39_INTERNAL_a745a7bf_4_k_cu_a79d12b3_27924cuda3std3__45__cpo6cbeginE:
	.zero		1
	.type		_ZN39_INTERNAL_a745a7bf_4_k_cu_a79d12b3_27924cuda3std3__48in_placeE,@object
	.size		_ZN39_INTERNAL_a745a7bf_4_k_cu_a79d12b3_27924cuda3std3__48in_placeE,(_ZN39_INTERNAL_a745a7bf_4_k_cu_a79d12b3_27924cuda3std6ranges3__45__cpo9iter_moveE - _ZN39_INTERNAL_a745a7bf_4_k_cu_a79d12b3_27924cuda3std3__48in_placeE)
_ZN39_INTERNAL_a745a7bf_4_k_cu_a79d12b3_27924cuda3std3__48in_placeE:
	.zero		1
	.type		_ZN39_INTERNAL_a745a7bf_4_k_cu_a79d12b3_27924cuda3std6ranges3__45__cpo9iter_moveE,@object
	.size		_ZN39_INTERNAL_a745a7bf_4_k_cu_a79d12b3_27924cuda3std6ranges3__45__cpo9iter_moveE,(_ZN39_INTERNAL_a745a7bf_4_k_cu_a79d12b3_27924cuda3std3__45__cpo5beginE - _ZN39_INTERNAL_a745a7bf_4_k_cu_a79d12b3_27924cuda3std6ranges3__45__cpo9iter_moveE)
_ZN39_INTERNAL_a745a7bf_4_k_cu_a79d12b3_27924cuda3std6ranges3__45__cpo9iter_moveE:
	.zero		1
	.type		_ZN39_INTERNAL_a745a7bf_4_k_cu_a79d12b3_27924cuda3std3__45__cpo5beginE,@object
	.size		_ZN39_INTERNAL_a745a7bf_4_k_cu_a79d12b3_27924cuda3std3__45__cpo5beginE,(_ZN39_INTERNAL_a745a7bf_4_k_cu_a79d12b3_27924cuda3std3__441_GLOBAL__N__a745a7bf_4_k_cu_a79d12b3_27926ignoreE - _ZN39_INTERNAL_a745a7bf_4_k_cu_a79d12b3_27924cuda3std3__45__cpo5beginE)
_ZN39_INTERNAL_a745a7bf_4_k_cu_a79d12b3_27924cuda3std3__45__cpo5beginE:
	.zero		1
	.type		_ZN39_INTERNAL_a745a7bf_4_k_cu_a79d12b3_27924cuda3std3__441_GLOBAL__N__a745a7bf_4_k_cu_a79d12b3_27926ignoreE,@object
	.size		_ZN39_INTERNAL_a745a7bf_4_k_cu_a79d12b3_27924cuda3std3__441_GLOBAL__N__a745a7bf_4_k_cu_a79d12b3_27926ignoreE,(_ZN39_INTERNAL_a745a7bf_4_k_cu_a79d12b3_27924cute7productE - _ZN39_INTERNAL_a745a7bf_4_k_cu_a79d12b3_27924cuda3std3__441_GLOBAL__N__a745a7bf_4_k_cu_a79d12b3_27926ignoreE)
_ZN39_INTERNAL_a745a7bf_4_k_cu_a79d12b3_27924cuda3std3__441_GLOBAL__N__a745a7bf_4_k_cu_a79d12b3_27926ignoreE:
	.zero		1
	.type		_ZN39_INTERNAL_a745a7bf_4_k_cu_a79d12b3_27924cute7productE,@object
	.size		_ZN39_INTERNAL_a745a7bf_4_k_cu_a79d12b3_27924cute7productE,(_ZN39_INTERNAL_a745a7bf_4_k_cu_a79d12b3_27924cuda3std3__45__cpo3endE - _ZN39_INTERNAL_a745a7bf_4_k_cu_a79d12b3_27924cute7productE)
_ZN39_INTERNAL_a745a7bf_4_k_cu_a79d12b3_27924cute7productE:
	.zero		1
	.type		_ZN39_INTERNAL_a745a7bf_4_k_cu_a79d12b3_27924cuda3std3__45__cpo3endE,@object
	.size		_ZN39_INTERNAL_a745a7bf_4_k_cu_a79d12b3_27924cuda3std3__45__cpo3endE,(_ZN39_INTERNAL_a745a7bf_4_k_cu_a79d12b3_27924cuda3std3__419piecewise_constructE - _ZN39_INTERNAL_a745a7bf_4_k_cu_a79d12b3_27924cuda3std3__45__cpo3endE)
_ZN39_INTERNAL_a745a7bf_4_k_cu_a79d12b3_27924cuda3std3__45__cpo3endE:
	.zero		1
	.type		_ZN39_INTERNAL_a745a7bf_4_k_cu_a79d12b3_27924cuda3std3__419piecewise_constructE,@object
	.size		_ZN39_INTERNAL_a745a7bf_4_k_cu_a79d12b3_27924cuda3std3__419piecewise_constructE,(_ZN39_INTERNAL_a745a7bf_4_k_cu_a79d12b3_27924cuda3std3__45__cpo4cendE - _ZN39_INTERNAL_a745a7bf_4_k_cu_a79d12b3_27924cuda3std3__419piecewise_constructE)
_ZN39_INTERNAL_a745a7bf_4_k_cu_a79d12b3_27924cuda3std3__419piecewise_constructE:
	.zero		1
	.type		_ZN39_INTERNAL_a745a7bf_4_k_cu_a79d12b3_27924cuda3std3__45__cpo4cendE,@object
	.size		_ZN39_INTERNAL_a745a7bf_4_k_cu_a79d12b3_27924cuda3std3__45__cpo4cendE,(_ZN39_INTERNAL_a745a7bf_4_k_cu_a79d12b3_27924cuda3std6ranges3__45__cpo4swapE - _ZN39_INTERNAL_a745a7bf_4_k_cu_a79d12b3_27924cuda3std3__45__cpo4cendE)
_ZN39_INTERNAL_a745a7bf_4_k_cu_a79d12b3_27924cuda3std3__45__cpo4cendE:
	.zero		1
	.type		_ZN39_INTERNAL_a745a7bf_4_k_cu_a79d12b3_27924cuda3std6ranges3__45__cpo4swapE,@object
	.size		_ZN39_INTERNAL_a745a7bf_4_k_cu_a79d12b3_27924cuda3std6ranges3__45__cpo4swapE,(.L_9 - _ZN39_INTERNAL_a745a7bf_4_k_cu_a79d12b3_27924cuda3std6ranges3__45__cpo4swapE)
_ZN39_INTERNAL_a745a7bf_4_k_cu_a79d12b3_27924cuda3std6ranges3__45__cpo4swapE:
	.zero		1
.L_9:


//--------------------- .nv.constant0._ZN7cutlass13device_kernelINS_4fmha6kernel28FmhaKernelTmaWarpSpecializedINS1_10collective30FmhaMainloopTmaWarpSpecializedINS_10bfloat16_tEffN4cute5tupleIJNS7_1CILi128EEENS9_ILi256EEENS9_ILi80EEEEEENS8_IJiNS9_ILi1EEENS8_IJiiEEEEEESG_SG_NS4_13DefaultFusionEJEEENS4_15FmhaFwdEpilogueIS6_fNS8_IJNS9_ILi64EEESC_SB_EEEEENS2_23IndividualTileSchedulerEJEEEEEvNT_6ParamsE --------------------------
	.section	.nv.constant0._ZN7cutlass13device_kernelINS_4fmha6kernel28FmhaKernelTmaWarpSpecializedINS1_10collective30FmhaMainloopTmaWarpSpecializedINS_10bfloat16_tEffN4cute5tupleIJNS7_1CILi128EEENS9_ILi256EEENS9_ILi80EEEEEENS8_IJiNS9_ILi1EEENS8_IJiiEEEEEESG_SG_NS4_13DefaultFusionEJEEENS4_15FmhaFwdEpilogueIS6_fNS8_IJNS9_ILi64EEESC_SB_EEEEENS2_23IndividualTileSchedulerEJEEEEEvNT_6ParamsE,"a",@progbits
	.sectionflags	@""
	.align	4
.nv.constant0._ZN7cutlass13device_kernelINS_4fmha6kernel28FmhaKernelTmaWarpSpecializedINS1_10collective30FmhaMainloopTmaWarpSpecializedINS_10bfloat16_tEffN4cute5tupleIJNS7_1CILi128EEENS9_ILi256EEENS9_ILi80EEEEEENS8_IJiNS9_ILi1EEENS8_IJiiEEEEEESG_SG_NS4_13DefaultFusionEJEEENS4_15FmhaFwdEpilogueIS6_fNS8_IJNS9_ILi64EEESC_SB_EEEEENS2_23IndividualTileSchedulerEJEEEEEvNT_6ParamsE:
	.zero		2688


//--------------------- SYMBOLS --------------------------

	.type		.nv.reservedSmem.offset0,@object
	.size		.nv.reservedSmem.offset0,0x4
	.type		__assertfail,@function
